	.target	sm_100a

	.elftype	@"ET_EXEC"


//--------------------- .note.nv.tkinfo           --------------------------
	.section	.note.nv.tkinfo,"",@"SHT_NOTE"
	.sectionflags	@"SHF_NOTE_NV_TKINFO"
	.tkinfo
        /*0018*/ 	.word	0x00000002
        /*0030*/ 	.string	""
        /*0030*/ 	.string	"ptxas"
        /*0030*/ 	.string	"Cuda compilation tools, release 13.0, V13.0.88"
        /*0030*/ 	.string	"Build cuda_13.0.r13.0/compiler.36424714_0"
        /*0030*/ 	.string	"-arch sm_100a -m 64 "



//--------------------- .note.nv.cuinfo           --------------------------
	.section	.note.nv.cuinfo,"",@"SHT_NOTE"
	.sectionflags	@"SHF_NOTE_NV_CUINFO"
        /*0018*/ 	.short	0x0002
        /*001a*/ 	.short	0x0064
        /*001c*/ 	.short	0x0082
	.zero		2


//--------------------- .nv.info                  --------------------------
	.section	.nv.info,"",@"SHT_CUDA_INFO"
	.align	4


	//----- nvinfo : EIATTR_REGCOUNT
	.align		4
        /*0000*/ 	.byte	0x04, 0x2f
        /*0002*/ 	.short	(.L_19 - .L_18)
	.align		4
.L_18:
        /*0004*/ 	.word	index@(_ZN7cutlass13device_kernelINS_4gemm6kernel13GemmUniversalIN4cute5tupleIJiiiiEEENS1_10collective13CollectiveMmaINS1_35MainloopSm100TmaUmmaWarpSpecializedILi3ELi2ELi4ENS5_IJNS4_1CILi1EEESB_SB_EEEEENS5_IJNSA_ILi64EEESE_NSA_ILi256EEEEEENS_6half_tENS5_IJlSB_lEEESH_SI_NS4_8TiledMMAINS4_8MMA_AtomIJNS4_20SM100_MMA_F16BF16_SSISH_SH_fLi64ELi64ELNS4_4UMMA5MajorE0ELSN_0ELNSM_7ScaleInE0ELSO_0EEEEEENS4_6LayoutISC_NS5_IJNSA_ILi0EEESS_SS_EEEEENS5_IJNS4_10UnderscoreESV_SV_EEEEENS4_13SM90_TMA_LOADENS4_14ComposedLayoutINS4_7SwizzleILi3ELi4ELi3EEENS4_18smem_ptr_flag_bitsILi16EEENSR_INS5_IJNSA_ILi8EEESE_EEENS5_IJSE_SB_EEEEEEEvNS4_8identityESY_S18_vS19_EENS_8epilogue10collective18CollectiveEpilogueINS1B_23Sm100TmaWarpSpecializedILi3ELi2ELi16ELb1ELb0EEEJSG_NS5_IJNSR_ISE_SB_EENSR_INSA_ILi32EEESB_EEEEESH_SI_SH_SI_NS1B_6fusion15FusionCallbacksIS1F_NS1K_17LinearCombinationISH_fSH_fLNS_15FloatRoundStyleE2EEESG_S1J_JEEENS4_5SM1004TMEM4LOAD26SM100_TMEM_LOAD_16dp256b4xESY_NSZ_INS10_ILi2ELi4ELi3EEES13_NSR_INS5_IJS14_S1H_EEENS5_IJS1H_SB_EEEEEEENS4_17SM75_U32x4_LDSM_NENS4_14SM90_TMA_STOREES1Y_NS4_17SM90_U32x4_STSM_NENS4_39AutoVectorizingCopyWithAssumedAlignmentILi128EEEEEEvvEEEEvNT_6ParamsE)
        /*0008*/ 	.word	0x0000004f


	//----- nvinfo : EIATTR_FRAME_SIZE
	.align		4
.L_19:
        /*000c*/ 	.byte	0x04, 0x11
        /*000e*/ 	.short	(.L_21 - .L_20)
	.align		4
.L_20:
        /*0010*/ 	.word	index@($__internal_2_$__cuda_sm10x_tcgen05_guardrail_trap_unallocated_columns_being_dealloced)
        /*0014*/ 	.word	0x00000000


	//----- nvinfo : EIATTR_FRAME_SIZE
	.align		4
.L_21:
        /*0018*/ 	.byte	0x04, 0x11
        /*001a*/ 	.short	(.L_23 - .L_22)
	.align		4
.L_22:
        /*001c*/ 	.word	index@($__internal_1_$__cuda_sm10x_tcgen05_guardrail_trap_phase_invalid_during_alloc)
        /*0020*/ 	.word	0x00000000


	//----- nvinfo : EIATTR_FRAME_SIZE
	.align		4
.L_23:
        /*0024*/ 	.byte	0x04, 0x11
        /*0026*/ 	.short	(.L_25 - .L_24)
	.align		4
.L_24:
        /*0028*/ 	.word	index@($__internal_0_$__cuda_sm10x_tcgen05_guardrail_trap_col_being_dealloced_not_returned_by_alloc)
        /*002c*/ 	.word	0x00000000


	//----- nvinfo : EIATTR_FRAME_SIZE
	.align		4
.L_25:
        /*0030*/ 	.byte	0x04, 0x11
        /*0032*/ 	.short	(.L_27 - .L_26)
	.align		4
.L_26:
        /*0034*/ 	.word	index@(_ZN7cutlass13device_kernelINS_4gemm6kernel13GemmUniversalIN4cute5tupleIJiiiiEEENS1_10collective13CollectiveMmaINS1_35MainloopSm100TmaUmmaWarpSpecializedILi3ELi2ELi4ENS5_IJNS4_1CILi1EEESB_SB_EEEEENS5_IJNSA_ILi64EEESE_NSA_ILi256EEEEEENS_6half_tENS5_IJlSB_lEEESH_SI_NS4_8TiledMMAINS4_8MMA_AtomIJNS4_20SM100_MMA_F16BF16_SSISH_SH_fLi64ELi64ELNS4_4UMMA5MajorE0ELSN_0ELNSM_7ScaleInE0ELSO_0EEEEEENS4_6LayoutISC_NS5_IJNSA_ILi0EEESS_SS_EEEEENS5_IJNS4_10UnderscoreESV_SV_EEEEENS4_13SM90_TMA_LOADENS4_14ComposedLayoutINS4_7SwizzleILi3ELi4ELi3EEENS4_18smem_ptr_flag_bitsILi16EEENSR_INS5_IJNSA_ILi8EEESE_EEENS5_IJSE_SB_EEEEEEEvNS4_8identityESY_S18_vS19_EENS_8epilogue10collective18CollectiveEpilogueINS1B_23Sm100TmaWarpSpecializedILi3ELi2ELi16ELb1ELb0EEEJSG_NS5_IJNSR_ISE_SB_EENSR_INSA_ILi32EEESB_EEEEESH_SI_SH_SI_NS1B_6fusion15FusionCallbacksIS1F_NS1K_17LinearCombinationISH_fSH_fLNS_15FloatRoundStyleE2EEESG_S1J_JEEENS4_5SM1004TMEM4LOAD26SM100_TMEM_LOAD_16dp256b4xESY_NSZ_INS10_ILi2ELi4ELi3EEES13_NSR_INS5_IJS14_S1H_EEENS5_IJS1H_SB_EEEEEEENS4_17SM75_U32x4_LDSM_NENS4_14SM90_TMA_STOREES1Y_NS4_17SM90_U32x4_STSM_NENS4_39AutoVectorizingCopyWithAssumedAlignmentILi128EEEEEEvvEEEEvNT_6ParamsE)
        /*0038*/ 	.word	0x00000000


	//----- nvinfo : EIATTR_MIN_STACK_SIZE
	.align		4
.L_27:
        /*003c*/ 	.byte	0x04, 0x12
        /*003e*/ 	.short	(.L_29 - .L_28)
	.align		4
.L_28:
        /*0040*/ 	.word	index@(_ZN7cutlass13device_kernelINS_4gemm6kernel13GemmUniversalIN4cute5tupleIJiiiiEEENS1_10collective13CollectiveMmaINS1_35MainloopSm100TmaUmmaWarpSpecializedILi3ELi2ELi4ENS5_IJNS4_1CILi1EEESB_SB_EEEEENS5_IJNSA_ILi64EEESE_NSA_ILi256EEEEEENS_6half_tENS5_IJlSB_lEEESH_SI_NS4_8TiledMMAINS4_8MMA_AtomIJNS4_20SM100_MMA_F16BF16_SSISH_SH_fLi64ELi64ELNS4_4UMMA5MajorE0ELSN_0ELNSM_7ScaleInE0ELSO_0EEEEEENS4_6LayoutISC_NS5_IJNSA_ILi0EEESS_SS_EEEEENS5_IJNS4_10UnderscoreESV_SV_EEEEENS4_13SM90_TMA_LOADENS4_14ComposedLayoutINS4_7SwizzleILi3ELi4ELi3EEENS4_18smem_ptr_flag_bitsILi16EEENSR_INS5_IJNSA_ILi8EEESE_EEENS5_IJSE_SB_EEEEEEEvNS4_8identityESY_S18_vS19_EENS_8epilogue10collective18CollectiveEpilogueINS1B_23Sm100TmaWarpSpecializedILi3ELi2ELi16ELb1ELb0EEEJSG_NS5_IJNSR_ISE_SB_EENSR_INSA_ILi32EEESB_EEEEESH_SI_SH_SI_NS1B_6fusion15FusionCallbacksIS1F_NS1K_17LinearCombinationISH_fSH_fLNS_15FloatRoundStyleE2EEESG_S1J_JEEENS4_5SM1004TMEM4LOAD26SM100_TMEM_LOAD_16dp256b4xESY_NSZ_INS10_ILi2ELi4ELi3EEES13_NSR_INS5_IJS14_S1H_EEENS5_IJS1H_SB_EEEEEEENS4_17SM75_U32x4_LDSM_NENS4_14SM90_TMA_STOREES1Y_NS4_17SM90_U32x4_STSM_NENS4_39AutoVectorizingCopyWithAssumedAlignmentILi128EEEEEEvvEEEEvNT_6ParamsE)
        /*0044*/ 	.word	0x00000000
.L_29:


//--------------------- .nv.compat                --------------------------
	.section	.nv.compat,"",@"SHT_CUDA_COMPAT_INFO"
	.align	4
        /*0000*/ 	.byte	0x02, 0x09, 0x01, 0x00, 0x02, 0x02, 0x02, 0x00, 0x02, 0x05, 0x05, 0x00, 0x03, 0x07, 0x01, 0x01
        /*0010*/ 	.byte	0x02, 0x03, 0x01, 0x00, 0x02, 0x06, 0x01, 0x00, 0x04, 0x0b, 0x08, 0x00, 0x09, 0x00, 0x00, 0x00
        /*0020*/ 	.byte	0x00, 0x00, 0x00, 0x00


//--------------------- .nv.info._ZN7cutlass13device_kernelINS_4gemm6kernel13GemmUniversalIN4cute5tupleIJiiiiEEENS1_10collective13CollectiveMmaINS1_35MainloopSm100TmaUmmaWarpSpecializedILi3ELi2ELi4ENS5_IJNS4_1CILi1EEESB_SB_EEEEENS5_IJNSA_ILi64EEESE_NSA_ILi256EEEEEENS_6half_tENS5_IJlSB_lEEESH_SI_NS4_8TiledMMAINS4_8MMA_AtomIJNS4_20SM100_MMA_F16BF16_SSISH_SH_fLi64ELi64ELNS4_4UMMA5MajorE0ELSN_0ELNSM_7ScaleInE0ELSO_0EEEEEENS4_6LayoutISC_NS5_IJNSA_ILi0EEESS_SS_EEEEENS5_IJNS4_10UnderscoreESV_SV_EEEEENS4_13SM90_TMA_LOADENS4_14ComposedLayoutINS4_7SwizzleILi3ELi4ELi3EEENS4_18smem_ptr_flag_bitsILi16EEENSR_INS5_IJNSA_ILi8EEESE_EEENS5_IJSE_SB_EEEEEEEvNS4_8identityESY_S18_vS19_EENS_8epilogue10collective18CollectiveEpilogueINS1B_23Sm100TmaWarpSpecializedILi3ELi2ELi16ELb1ELb0EEEJSG_NS5_IJNSR_ISE_SB_EENSR_INSA_ILi32EEESB_EEEEESH_SI_SH_SI_NS1B_6fusion15FusionCallbacksIS1F_NS1K_17LinearCombinationISH_fSH_fLNS_15FloatRoundStyleE2EEESG_S1J_JEEENS4_5SM1004TMEM4LOAD26SM100_TMEM_LOAD_16dp256b4xESY_NSZ_INS10_ILi2ELi4ELi3EEES13_NSR_INS5_IJS14_S1H_EEENS5_IJS1H_SB_EEEEEEENS4_17SM75_U32x4_LDSM_NENS4_14SM90_TMA_STOREES1Y_NS4_17SM90_U32x4_STSM_NENS4_39AutoVectorizingCopyWithAssumedAlignmentILi128EEEEEEvvEEEEvNT_6ParamsE --------------------------
	.section	.nv.info._ZN7cutlass13device_kernelINS_4gemm6kernel13GemmUniversalIN4cute5tupleIJiiiiEEENS1_10collective13CollectiveMmaINS1_35MainloopSm100TmaUmmaWarpSpecializedILi3ELi2ELi4ENS5_IJNS4_1CILi1EEESB_SB_EEEEENS5_IJNSA_ILi64EEESE_NSA_ILi256EEEEEENS_6half_tENS5_IJlSB_lEEESH_SI_NS4_8TiledMMAINS4_8MMA_AtomIJNS4_20SM100_MMA_F16BF16_SSISH_SH_fLi64ELi64ELNS4_4UMMA5MajorE0ELSN_0ELNSM_7ScaleInE0ELSO_0EEEEEENS4_6LayoutISC_NS5_IJNSA_ILi0EEESS_SS_EEEEENS5_IJNS4_10UnderscoreESV_SV_EEEEENS4_13SM90_TMA_LOADENS4_14ComposedLayoutINS4_7SwizzleILi3ELi4ELi3EEENS4_18smem_ptr_flag_bitsILi16EEENSR_INS5_IJNSA_ILi8EEESE_EEENS5_IJSE_SB_EEEEEEEvNS4_8identityESY_S18_vS19_EENS_8epilogue10collective18CollectiveEpilogueINS1B_23Sm100TmaWarpSpecializedILi3ELi2ELi16ELb1ELb0EEEJSG_NS5_IJNSR_ISE_SB_EENSR_INSA_ILi32EEESB_EEEEESH_SI_SH_SI_NS1B_6fusion15FusionCallbacksIS1F_NS1K_17LinearCombinationISH_fSH_fLNS_15FloatRoundStyleE2EEESG_S1J_JEEENS4_5SM1004TMEM4LOAD26SM100_TMEM_LOAD_16dp256b4xESY_NSZ_INS10_ILi2ELi4ELi3EEES13_NSR_INS5_IJS14_S1H_EEENS5_IJS1H_SB_EEEEEEENS4_17SM75_U32x4_LDSM_NENS4_14SM90_TMA_STOREES1Y_NS4_17SM90_U32x4_STSM_NENS4_39AutoVectorizingCopyWithAssumedAlignmentILi128EEEEEEvvEEEEvNT_6ParamsE,"",@"SHT_CUDA_INFO"
	.sectionflags	@""
	.align	4


	//----- nvinfo : EIATTR_CUDA_API_VERSION
	.align		4
        /*0000*/ 	.byte	0x04, 0x37
        /*0002*/ 	.short	(.L_31 - .L_30)
.L_30:
        /*0004*/ 	.word	0x00000082


	//----- nvinfo : EIATTR_KPARAM_INFO
	.align		4
.L_31:
        /*0008*/ 	.byte	0x04, 0x17
        /*000a*/ 	.short	(.L_33 - .L_32)
.L_32:
        /*000c*/ 	.word	0x00000000
        /*0010*/ 	.short	0x0000
        /*0012*/ 	.short	0x0000
        /*0014*/ 	.byte	0x00, 0xf0, 0x01, 0x20


	//----- nvinfo : EIATTR_AT_ENTRY_FRAGMENTS
	.align		4
.L_33:
        /*0018*/ 	.byte	0x04, 0x4f
        /*001a*/ 	.short	(.L_35 - .L_34)


	//   ....[0]....
.L_34:
        /*001c*/ 	.word	0x00000006


	//----- nvinfo : EIATTR_RESERVED_SMEM_USED
	.align		4
.L_35:
        /*0020*/ 	.byte	0x01, 0x41
	.zero		2


	//----- nvinfo : EIATTR_SPARSE_MMA_MASK
	.align		4
        /*0024*/ 	.byte	0x03, 0x50
        /*0026*/ 	.short	0x0000


	//----- nvinfo : EIATTR_TCGEN05_1CTA_USED
	.align		4
        /*0028*/ 	.byte	0x01, 0x51
	.zero		2


	//----- nvinfo : EIATTR_MAXREG_COUNT
	.align		4
        /*002c*/ 	.byte	0x03, 0x1b
        /*002e*/ 	.short	0x00ff


	//----- nvinfo : EIATTR_NUM_BARRIERS
	.align		4
        /*0030*/ 	.byte	0x02, 0x4c
        /*0032*/ 	.byte	0x07
	.zero		1


	//----- nvinfo : EIATTR_EXTERNS
	.align		4
        /*0034*/ 	.byte	0x04, 0x0f
        /*0036*/ 	.short	(.L_37 - .L_36)


	//   ....[0]....
	.align		4
.L_36:
        /*0038*/ 	.word	index@(__assertfail)


	//----- nvinfo : EIATTR_MERCURY_ISA_VERSION
	.align		4
.L_37:
        /*003c*/ 	.byte	0x03, 0x5f
        /*003e*/ 	.short	0x0101


	//----- nvinfo : EIATTR_INT_WARP_WIDE_INSTR_OFFSETS
	.align		4
        /*0040*/ 	.byte	0x04, 0x31
        /*0042*/ 	.short	(.L_39 - .L_38)


	//   ....[0]....
.L_38:
        /*0044*/ 	.word	0x00002220


	//   ....[1]....
        /*0048*/ 	.word	0x000040e0


	//   ....[2]....
        /*004c*/ 	.word	0x00004110


	//   ....[3]....
        /*0050*/ 	.word	0x00004130


	//   ....[4]....
        /*0054*/ 	.word	0x00004a30


	//   ....[5]....
        /*0058*/ 	.word	0x00004ad0


	//   ....[6]....
        /*005c*/ 	.word	0x00004d10


	//   ....[7]....
        /*0060*/ 	.word	0x00004dd0


	//----- nvinfo : EIATTR_COOP_GROUP_MASK_REGIDS
	.align		4
.L_39:
        /*0064*/ 	.byte	0x04, 0x29
        /*0066*/ 	.short	(.L_41 - .L_40)


	//   ....[0]....
.L_40:
        /*0068*/ 	.word	0xffffffff


	//   ....[1]....
        /*006c*/ 	.word	0xffffffff


	//   ....[2]....
        /*0070*/ 	.word	0xffffffff


	//   ....[3]....
        /*0074*/ 	.word	0xffffffff


	//   ....[4]....
        /*0078*/ 	.word	0xffffffff


	//   ....[5]....
        /*007c*/ 	.word	0xffffffff


	//   ....[6]....
        /*0080*/ 	.word	0xffffffff


	//   ....[7]....
        /*0084*/ 	.word	0xffffffff


	//   ....[8]....
        /*0088*/ 	.word	0xffffffff


	//   ....[9]....
        /*008c*/ 	.word	0xffffffff


	//   ....[10]....
        /*0090*/ 	.word	0xffffffff


	//   ....[11]....
        /*0094*/ 	.word	0xffffffff


	//   ....[12]....
        /*0098*/ 	.word	0xffffffff


	//----- nvinfo : EIATTR_COOP_GROUP_INSTR_OFFSETS
	.align		4
.L_41:
        /*009c*/ 	.byte	0x04, 0x28
        /*009e*/ 	.short	(.L_43 - .L_42)


	//   ....[0]....
.L_42:
        /*00a0*/ 	.word	0x00000090


	//   ....[1]....
        /*00a4*/ 	.word	0x000004d0


	//   ....[2]....
        /*00a8*/ 	.word	0x00000620


	//   ....[3]....
        /*00ac*/ 	.word	0x000007a0


	//   ....[4]....
        /*00b0*/ 	.word	0x000008a0


	//   ....[5]....
        /*00b4*/ 	.word	0x00000a10


	//   ....[6]....
        /*00b8*/ 	.word	0x00000bb0


	//   ....[7]....
        /*00bc*/ 	.word	0x00002100


	//   ....[8]....
        /*00c0*/ 	.word	0x00002e50


	//   ....[9]....
        /*00c4*/ 	.word	0x00003060


	//   ....[10]....
        /*00c8*/ 	.word	0x00003090


	//   ....[11]....
        /*00cc*/ 	.word	0x00003fb0


	//   ....[12]....
        /*00d0*/ 	.word	0x000041f0


	//----- nvinfo : EIATTR_VRC_CTA_INIT_COUNT
	.align		4
.L_43:
        /*00d4*/ 	.byte	0x02, 0x4a
        /*00d6*/ 	.byte	0x80
	.zero		1


	//----- nvinfo : EIATTR_SYSCALL_OFFSETS
	.align		4
        /*00d8*/ 	.byte	0x04, 0x46
        /*00da*/ 	.short	(.L_45 - .L_44)


	//   ....[0]....
.L_44:
        /*00dc*/ 	.word	0x00005a30


	//   ....[1]....
        /*00e0*/ 	.word	0x00005b20


	//   ....[2]....
        /*00e4*/ 	.word	0x00006300


	//   ....[3]....
        /*00e8*/ 	.word	0x00006c40


	//----- nvinfo : EIATTR_MBARRIER_INSTR_OFFSETS
	.align		4
.L_45:
        /*00ec*/ 	.byte	0x04, 0x39
        /*00ee*/ 	.short	(.L_47 - .L_46)


	//   ....[0]....
.L_46:
        /*00f0*/ 	.word	0x000005b0
        /*00f4*/ 	.word	0x000000ff
        /*00f8*/ 	.word	0x00000000
        /*00fc*/ 	.short	0x0100
        /*00fe*/ 	.byte	0x04
	.zero		1


	//   ....[1]....
        /*0100*/ 	.word	0x000005c0
        /*0104*/ 	.word	0x000000ff
        /*0108*/ 	.word	0x00000018
        /*010c*/ 	.short	0x0100
        /*010e*/ 	.byte	0x04
	.zero		1


	//   ....[2]....
        /*0110*/ 	.word	0x000005d0
        /*0114*/ 	.word	0x000000ff
        /*0118*/ 	.word	0x00000008
        /*011c*/ 	.short	0x0100
        /*011e*/ 	.byte	0x04
	.zero		1


	//   ....[3]....
        /*0120*/ 	.word	0x000005e0
        /*0124*/ 	.word	0x000000ff
        /*0128*/ 	.word	0x00000020
        /*012c*/ 	.short	0x0100
        /*012e*/ 	.byte	0x04
	.zero		1


	//   ....[4]....
        /*0130*/ 	.word	0x000005f0
        /*0134*/ 	.word	0x000000ff
        /*0138*/ 	.word	0x00000010
        /*013c*/ 	.short	0x0100
        /*013e*/ 	.byte	0x04
	.zero		1


	//   ....[5]....
        /*0140*/ 	.word	0x00000600
        /*0144*/ 	.word	0x000000ff
        /*0148*/ 	.word	0x00000028
        /*014c*/ 	.short	0x0100
        /*014e*/ 	.byte	0x04
	.zero		1


	//   ....[6]....
        /*0150*/ 	.word	0x00000730
        /*0154*/ 	.word	0x000000ff
        /*0158*/ 	.word	0x00000030
        /*015c*/ 	.short	0x0100
        /*015e*/ 	.byte	0x04
	.zero		1


	//   ....[7]....
        /*0160*/ 	.word	0x00000740
        /*0164*/ 	.word	0x000000ff
        /*0168*/ 	.word	0x00000048
        /*016c*/ 	.short	0x0100
        /*016e*/ 	.byte	0x04
	.zero		1


	//   ....[8]....
        /*0170*/ 	.word	0x00000750
        /*0174*/ 	.word	0x000000ff
        /*0178*/ 	.word	0x00000038
        /*017c*/ 	.short	0x0100
        /*017e*/ 	.byte	0x04
	.zero		1


	//   ....[9]....
        /*0180*/ 	.word	0x00000760
        /*0184*/ 	.word	0x000000ff
        /*0188*/ 	.word	0x00000050
        /*018c*/ 	.short	0x0100
        /*018e*/ 	.byte	0x04
	.zero		1


	//   ....[10]....
        /*0190*/ 	.word	0x00000770
        /*0194*/ 	.word	0x000000ff
        /*0198*/ 	.word	0x00000040
        /*019c*/ 	.short	0x0100
        /*019e*/ 	.byte	0x04
	.zero		1


	//   ....[11]....
        /*01a0*/ 	.word	0x00000780
        /*01a4*/ 	.word	0x000000ff
        /*01a8*/ 	.word	0x00000058
        /*01ac*/ 	.short	0x0100
        /*01ae*/ 	.byte	0x04
	.zero		1


	//   ....[12]....
        /*01b0*/ 	.word	0x00000870
        /*01b4*/ 	.word	0x000000ff
        /*01b8*/ 	.word	0x00000060
        /*01bc*/ 	.short	0x0100
        /*01be*/ 	.byte	0x06
	.zero		1


	//   ....[13]....
        /*01c0*/ 	.word	0x00000880
        /*01c4*/ 	.word	0x000000ff
        /*01c8*/ 	.word	0x00000068
        /*01cc*/ 	.short	0x0100
        /*01ce*/ 	.byte	0x06
	.zero		1


	//   ....[14]....
        /*01d0*/ 	.word	0x000009c0
        /*01d4*/ 	.word	0x000000ff
        /*01d8*/ 	.word	0x00000070
        /*01dc*/ 	.short	0x0100
        /*01de*/ 	.byte	0x06
	.zero		1


	//   ....[15]....
        /*01e0*/ 	.word	0x000009d0
        /*01e4*/ 	.word	0x000000ff
        /*01e8*/ 	.word	0x00000080
        /*01ec*/ 	.short	0x0100
        /*01ee*/ 	.byte	0x06
	.zero		1


	//   ....[16]....
        /*01f0*/ 	.word	0x000009e0
        /*01f4*/ 	.word	0x000000ff
        /*01f8*/ 	.word	0x00000078
        /*01fc*/ 	.short	0x0100
        /*01fe*/ 	.byte	0x06
	.zero		1


	//   ....[17]....
        /*0200*/ 	.word	0x000009f0
        /*0204*/ 	.word	0x000000ff
        /*0208*/ 	.word	0x00000088
        /*020c*/ 	.short	0x0100
        /*020e*/ 	.byte	0x06
	.zero		1


	//   ....[18]....
        /*0210*/ 	.word	0x00000b20
        /*0214*/ 	.word	0x000000ff
        /*0218*/ 	.word	0x00000090
        /*021c*/ 	.short	0x0100
        /*021e*/ 	.byte	0x04
	.zero		1


	//   ....[19]....
        /*0220*/ 	.word	0x00000b30
        /*0224*/ 	.word	0x000000ff
        /*0228*/ 	.word	0x000000b0
        /*022c*/ 	.short	0x0100
        /*022e*/ 	.byte	0x04
	.zero		1


	//   ....[20]....
        /*0230*/ 	.word	0x00000b40
        /*0234*/ 	.word	0x000000ff
        /*0238*/ 	.word	0x00000098
        /*023c*/ 	.short	0x0100
        /*023e*/ 	.byte	0x04
	.zero		1


	//   ....[21]....
        /*0240*/ 	.word	0x00000b50
        /*0244*/ 	.word	0x000000ff
        /*0248*/ 	.word	0x000000b8
        /*024c*/ 	.short	0x0100
        /*024e*/ 	.byte	0x04
	.zero		1


	//   ....[22]....
        /*0250*/ 	.word	0x00000b60
        /*0254*/ 	.word	0x000000ff
        /*0258*/ 	.word	0x000000a0
        /*025c*/ 	.short	0x0100
        /*025e*/ 	.byte	0x04
	.zero		1


	//   ....[23]....
        /*0260*/ 	.word	0x00000b70
        /*0264*/ 	.word	0x000000ff
        /*0268*/ 	.word	0x000000c0
        /*026c*/ 	.short	0x0100
        /*026e*/ 	.byte	0x04
	.zero		1


	//   ....[24]....
        /*0270*/ 	.word	0x00000b80
        /*0274*/ 	.word	0x000000ff
        /*0278*/ 	.word	0x000000a8
        /*027c*/ 	.short	0x0100
        /*027e*/ 	.byte	0x04
	.zero		1


	//   ....[25]....
        /*0280*/ 	.word	0x00000b90
        /*0284*/ 	.word	0x000000ff
        /*0288*/ 	.word	0x000000c8
        /*028c*/ 	.short	0x0100
        /*028e*/ 	.byte	0x04
	.zero		1


	//   ....[26]....
        /*0290*/ 	.word	0x00000c80
        /*0294*/ 	.word	0x000000ff
        /*0298*/ 	.word	0x000000d0
        /*029c*/ 	.short	0x0100
        /*029e*/ 	.byte	0x04
	.zero		1


	//   ....[27]....
        /*02a0*/ 	.word	0x00000c90
        /*02a4*/ 	.word	0x000000ff
        /*02a8*/ 	.word	0x000000e0
        /*02ac*/ 	.short	0x0100
        /*02ae*/ 	.byte	0x04
	.zero		1


	//   ....[28]....
        /*02b0*/ 	.word	0x00000ca0
        /*02b4*/ 	.word	0x000000ff
        /*02b8*/ 	.word	0x000000d8
        /*02bc*/ 	.short	0x0100
        /*02be*/ 	.byte	0x04
	.zero		1


	//   ....[29]....
        /*02c0*/ 	.word	0x00000cb0
        /*02c4*/ 	.word	0x000000ff
        /*02c8*/ 	.word	0x000000e8
        /*02cc*/ 	.short	0x0100
        /*02ce*/ 	.byte	0x04
	.zero		1


	//   ....[30]....
        /*02d0*/ 	.word	0x00001580
        /*02d4*/ 	.word	0x00000002
        /*02d8*/ 	.word	0x000000e0
        /*02dc*/ 	.short	0x010a
        /*02de*/ 	.byte	0xff
	.zero		1


	//   ....[31]....
        /*02e0*/ 	.word	0x000015b0
        /*02e4*/ 	.word	0x00000002
        /*02e8*/ 	.word	0x000000d0
        /*02ec*/ 	.short	0x0101
        /*02ee*/ 	.byte	0xff
	.zero		1


	//   ....[32]....
        /*02f0*/ 	.word	0x00001680
        /*02f4*/ 	.word	0x000000ff
        /*02f8*/ 	.word	0x00000018
        /*02fc*/ 	.short	0x010a
        /*02fe*/ 	.byte	0x04
	.zero		1


	//   ....[33]....
        /*0300*/ 	.word	0x00001720
        /*0304*/ 	.word	0x000000ff
        /*0308*/ 	.word	0x00000018
        /*030c*/ 	.short	0x010a
        /*030e*/ 	.byte	0x39
	.zero		1


	//   ....[34]....
        /*0310*/ 	.word	0x00001820
        /*0314*/ 	.word	0x000000ff
        /*0318*/ 	.word	0x00000018
        /*031c*/ 	.short	0x010a
        /*031e*/ 	.byte	0x04
	.zero		1


	//   ....[35]....
        /*0320*/ 	.word	0x00001bd0
        /*0324*/ 	.word	0x000000ff
        /*0328*/ 	.word	0x00000068
        /*032c*/ 	.short	0x0101
        /*032e*/ 	.byte	0x17
	.zero		1


	//   ....[36]....
        /*0330*/ 	.word	0x00001bf0
        /*0334*/ 	.word	0x000000ff
        /*0338*/ 	.word	0x00000018
        /*033c*/ 	.short	0x010a
        /*033e*/ 	.byte	0x04
	.zero		1


	//   ....[37]....
        /*0340*/ 	.word	0x00001c70
        /*0344*/ 	.word	0x000000ff
        /*0348*/ 	.word	0x00000018
        /*034c*/ 	.short	0x010a
        /*034e*/ 	.byte	0x39
	.zero		1


	//   ....[38]....
        /*0350*/ 	.word	0x00001d70
        /*0354*/ 	.word	0x000000ff
        /*0358*/ 	.word	0x00000018
        /*035c*/ 	.short	0x010a
        /*035e*/ 	.byte	0x04
	.zero		1


	//   ....[39]....
        /*0360*/ 	.word	0x00002130
        /*0364*/ 	.word	0x00000002
        /*0368*/ 	.word	0x00000070
        /*036c*/ 	.short	0x010a
        /*036e*/ 	.byte	0xff
	.zero		1


	//   ....[40]....
        /*0370*/ 	.word	0x000021f0
        /*0374*/ 	.word	0x00000002
        /*0378*/ 	.word	0x00000000
        /*037c*/ 	.short	0x0101
        /*037e*/ 	.byte	0xff
	.zero		1


	//   ....[41]....
        /*0380*/ 	.word	0x00002750
        /*0384*/ 	.word	0x000000ff
        /*0388*/ 	.word	0x00000000
        /*038c*/ 	.short	0x010a
        /*038e*/ 	.byte	0x04
	.zero		1


	//   ....[42]....
        /*0390*/ 	.word	0x000027e0
        /*0394*/ 	.word	0x000000ff
        /*0398*/ 	.word	0x00000000
        /*039c*/ 	.short	0x010a
        /*039e*/ 	.byte	0x05
	.zero		1


	//   ....[43]....
        /*03a0*/ 	.word	0x00002880
        /*03a4*/ 	.word	0x00000000
        /*03a8*/ 	.word	0x00000000
        /*03ac*/ 	.short	0x010a
        /*03ae*/ 	.byte	0xff
	.zero		1


	//   ....[44]....
        /*03b0*/ 	.word	0x000029a0
        /*03b4*/ 	.word	0x00000000
        /*03b8*/ 	.word	0x000000d0
        /*03bc*/ 	.short	0x010a
        /*03be*/ 	.byte	0xff
	.zero		1


	//   ....[45]....
        /*03c0*/ 	.word	0x00002a10
        /*03c4*/ 	.word	0x00000000
        /*03c8*/ 	.word	0x00000000
        /*03cc*/ 	.short	0x0101
        /*03ce*/ 	.byte	0xff
	.zero		1


	//   ....[46]....
        /*03d0*/ 	.word	0x00002a30
        /*03d4*/ 	.word	0x000000ff
        /*03d8*/ 	.word	0x00000080
        /*03dc*/ 	.short	0x010a
        /*03de*/ 	.byte	0x04
	.zero		1


	//   ....[47]....
        /*03e0*/ 	.word	0x00002b50
        /*03e4*/ 	.word	0x00000000
        /*03e8*/ 	.word	0x00000070
        /*03ec*/ 	.short	0x010a
        /*03ee*/ 	.byte	0xff
	.zero		1


	//   ....[48]....
        /*03f0*/ 	.word	0x00002c50
        /*03f4*/ 	.word	0x00000000
        /*03f8*/ 	.word	0x00000000
        /*03fc*/ 	.short	0x0101
        /*03fe*/ 	.byte	0xff
	.zero		1


	//   ....[49]....
        /*0400*/ 	.word	0x00002ce0
        /*0404*/ 	.word	0x000000ff
        /*0408*/ 	.word	0x00000080
        /*040c*/ 	.short	0x0106
        /*040e*/ 	.byte	0x04
	.zero		1


	//   ....[50]....
        /*0410*/ 	.word	0x00002d00
        /*0414*/ 	.word	0x000000ff
        /*0418*/ 	.word	0x00000080
        /*041c*/ 	.short	0x010a
        /*041e*/ 	.byte	0x04
	.zero		1


	//   ....[51]....
        /*0420*/ 	.word	0x00002d90
        /*0424*/ 	.word	0x000000ff
        /*0428*/ 	.word	0x00000080
        /*042c*/ 	.short	0x0106
        /*042e*/ 	.byte	0x07
	.zero		1


	//   ....[52]....
        /*0430*/ 	.word	0x00002dd0
        /*0434*/ 	.word	0x00000000
        /*0438*/ 	.word	0x00000080
        /*043c*/ 	.short	0x010a
        /*043e*/ 	.byte	0xff
	.zero		1


	//   ....[53]....
        /*0440*/ 	.word	0x000032e0
        /*0444*/ 	.word	0x00000000
        /*0448*/ 	.word	0x00000070
        /*044c*/ 	.short	0x010a
        /*044e*/ 	.byte	0xff
	.zero		1


	//   ....[54]....
        /*0450*/ 	.word	0x000033f0
        /*0454*/ 	.word	0x00000003
        /*0458*/ 	.word	0x00000000
        /*045c*/ 	.short	0x0101
        /*045e*/ 	.byte	0xff
	.zero		1


	//   ....[55]....
        /*0460*/ 	.word	0x00003400
        /*0464*/ 	.word	0x000000ff
        /*0468*/ 	.word	0x00000000
        /*046c*/ 	.short	0x010a
        /*046e*/ 	.byte	0x04
	.zero		1


	//   ....[56]....
        /*0470*/ 	.word	0x00003480
        /*0474*/ 	.word	0x000000ff
        /*0478*/ 	.word	0x000000b0
        /*047c*/ 	.short	0x010a
        /*047e*/ 	.byte	0x4b
	.zero		1


	//   ....[57]....
        /*0480*/ 	.word	0x00003560
        /*0484*/ 	.word	0x000000ff
        /*0488*/ 	.word	0x00000000
        /*048c*/ 	.short	0x010a
        /*048e*/ 	.byte	0x05
	.zero		1


	//   ....[58]....
        /*0490*/ 	.word	0x000036b0
        /*0494*/ 	.word	0x000000ff
        /*0498*/ 	.word	0x00000000
        /*049c*/ 	.short	0x010a
        /*049e*/ 	.byte	0x07
	.zero		1


	//   ....[59]....
        /*04a0*/ 	.word	0x00003de0
        /*04a4*/ 	.word	0x000000ff
        /*04a8*/ 	.word	0x00000000
        /*04ac*/ 	.short	0x010a
        /*04ae*/ 	.byte	0x04
	.zero		1


	//   ....[60]....
        /*04b0*/ 	.word	0x00003e70
        /*04b4*/ 	.word	0x000000ff
        /*04b8*/ 	.word	0x00000000
        /*04bc*/ 	.short	0x010a
        /*04be*/ 	.byte	0x05
	.zero		1


	//   ....[61]....
        /*04c0*/ 	.word	0x00003f00
        /*04c4*/ 	.word	0x000000ff
        /*04c8*/ 	.word	0x00000000
        /*04cc*/ 	.short	0x010a
        /*04ce*/ 	.byte	0x05
	.zero		1


	//   ....[62]....
        /*04d0*/ 	.word	0x00003f90
        /*04d4*/ 	.word	0x000000ff
        /*04d8*/ 	.word	0x00000000
        /*04dc*/ 	.short	0x010a
        /*04de*/ 	.byte	0x04
	.zero		1


	//   ....[63]....
        /*04e0*/ 	.word	0x000043d0
        /*04e4*/ 	.word	0x00000000
        /*04e8*/ 	.word	0x00000070
        /*04ec*/ 	.short	0x010a
        /*04ee*/ 	.byte	0xff
	.zero		1


	//   ....[64]....
        /*04f0*/ 	.word	0x00004490
        /*04f4*/ 	.word	0x00000000
        /*04f8*/ 	.word	0x00000000
        /*04fc*/ 	.short	0x0101
        /*04fe*/ 	.byte	0xff
	.zero		1


	//   ....[65]....
        /*0500*/ 	.word	0x000047b0
        /*0504*/ 	.word	0x000000ff
        /*0508*/ 	.word	0x00000068
        /*050c*/ 	.short	0x010a
        /*050e*/ 	.byte	0x0d
	.zero		1


	//   ....[66]....
        /*0510*/ 	.word	0x000049d0
        /*0514*/ 	.word	0x000000ff
        /*0518*/ 	.word	0x00000048
        /*051c*/ 	.short	0x010a
        /*051e*/ 	.byte	0x04
	.zero		1


	//   ....[67]....
        /*0520*/ 	.word	0x00004bd0
        /*0524*/ 	.word	0x000000ff
        /*0528*/ 	.word	0x00000030
        /*052c*/ 	.short	0x010b
        /*052e*/ 	.byte	0x04
	.zero		1


	//   ....[68]....
        /*0530*/ 	.word	0x00004c20
        /*0534*/ 	.word	0x000000ff
        /*0538*/ 	.word	0x00000000
        /*053c*/ 	.short	0x0101
        /*053e*/ 	.byte	0x0e
	.zero		1


	//   ....[69]....
        /*0540*/ 	.word	0x00004c60
        /*0544*/ 	.word	0x000000ff
        /*0548*/ 	.word	0x00000048
        /*054c*/ 	.short	0x010a
        /*054e*/ 	.byte	0x06
	.zero		1


	//   ....[70]....
        /*0550*/ 	.word	0x00004ea0
        /*0554*/ 	.word	0x000000ff
        /*0558*/ 	.word	0x00000030
        /*055c*/ 	.short	0x010b
        /*055e*/ 	.byte	0x06
	.zero		1


	//   ....[71]....
        /*0560*/ 	.word	0x00004eb0
        /*0564*/ 	.word	0x000000ff
        /*0568*/ 	.word	0x00000000
        /*056c*/ 	.short	0x0101
        /*056e*/ 	.byte	0x04
	.zero		1


	//   ....[72]....
        /*0570*/ 	.word	0x00004f60
        /*0574*/ 	.word	0x000000ff
        /*0578*/ 	.word	0x00000000
        /*057c*/ 	.short	0x010a
        /*057e*/ 	.byte	0x04
	.zero		1


	//   ....[73]....
        /*0580*/ 	.word	0x00004ff0
        /*0584*/ 	.word	0x000000ff
        /*0588*/ 	.word	0x00000000
        /*058c*/ 	.short	0x010a
        /*058e*/ 	.byte	0x05
	.zero		1


	//   ....[74]....
        /*0590*/ 	.word	0x00005090
        /*0594*/ 	.word	0x00000000
        /*0598*/ 	.word	0x00000000
        /*059c*/ 	.short	0x010a
        /*059e*/ 	.byte	0xff
	.zero		1


	//   ....[75]....
        /*05a0*/ 	.word	0x00005400
        /*05a4*/ 	.word	0x00000000
        /*05a8*/ 	.word	0x00000070
        /*05ac*/ 	.short	0x010a
        /*05ae*/ 	.byte	0xff
	.zero		1


	//   ....[76]....
        /*05b0*/ 	.word	0x00005510
        /*05b4*/ 	.word	0x00000000
        /*05b8*/ 	.word	0x00000000
        /*05bc*/ 	.short	0x0101
        /*05be*/ 	.byte	0xff
	.zero		1


	//   ....[77]....
        /*05c0*/ 	.word	0x00005f20
        /*05c4*/ 	.word	0x00000002
        /*05c8*/ 	.word	0x00000030
        /*05cc*/ 	.short	0x010a
        /*05ce*/ 	.byte	0xff
	.zero		1


	//   ....[78]....
        /*05d0*/ 	.word	0x00005f60
        /*05d4*/ 	.word	0x0000002c
        /*05d8*/ 	.word	0x00000090
        /*05dc*/ 	.short	0x010a
        /*05de*/ 	.byte	0xff
	.zero		1


	//   ....[79]....
        /*05e0*/ 	.word	0x00006050
        /*05e4*/ 	.word	0x00000002
        /*05e8*/ 	.word	0x00000030
        /*05ec*/ 	.short	0x010a
        /*05ee*/ 	.byte	0xff
	.zero		1


	//   ....[80]....
        /*05f0*/ 	.word	0x000061e0
        /*05f4*/ 	.word	0x0000002c
        /*05f8*/ 	.word	0x00000090
        /*05fc*/ 	.short	0x010a
        /*05fe*/ 	.byte	0xff
	.zero		1


	//   ....[81]....
        /*0600*/ 	.word	0x000069a0
        /*0604*/ 	.word	0x00000000
        /*0608*/ 	.word	0x00000000
        /*060c*/ 	.short	0x0101
        /*060e*/ 	.byte	0xff
	.zero		1


	//   ....[82]....
        /*0610*/ 	.word	0x000069b0
        /*0614*/ 	.word	0x00000002
        /*0618*/ 	.word	0x00000030
        /*061c*/ 	.short	0x010a
        /*061e*/ 	.byte	0xff
	.zero		1


	//   ....[83]....
        /*0620*/ 	.word	0x00006a70
        /*0624*/ 	.word	0x00000002
        /*0628*/ 	.word	0x00000030
        /*062c*/ 	.short	0x010a
        /*062e*/ 	.byte	0xff
	.zero		1


	//   ....[84]....
        /*0630*/ 	.word	0x00006e20
        /*0634*/ 	.word	0x000000ff
        /*0638*/ 	.word	0x00000000
        /*063c*/ 	.short	0x0101
        /*063e*/ 	.byte	0x04
	.zero		1


	//   ....[85]....
        /*0640*/ 	.word	0x00007360
        /*0644*/ 	.word	0x00000000
        /*0648*/ 	.word	0x00000000
        /*064c*/ 	.short	0x0101
        /*064e*/ 	.byte	0xff
	.zero		1


	//   ....[86]....
        /*0650*/ 	.word	0x000075d0
        /*0654*/ 	.word	0x000000ff
        /*0658*/ 	.word	0x00000000
        /*065c*/ 	.short	0x0101
        /*065e*/ 	.byte	0x04
	.zero		1


	//   ....[87]....
        /*0660*/ 	.word	0x000075f0
        /*0664*/ 	.word	0x00000002
        /*0668*/ 	.word	0x000000e0
        /*066c*/ 	.short	0x010a
        /*066e*/ 	.byte	0xff
	.zero		1


	//   ....[88]....
        /*0670*/ 	.word	0x00007650
        /*0674*/ 	.word	0x00000002
        /*0678*/ 	.word	0x00000018
        /*067c*/ 	.short	0x010a
        /*067e*/ 	.byte	0xff
	.zero		1


	//   ....[89]....
        /*0680*/ 	.word	0x000076b0
        /*0684*/ 	.word	0x00000002
        /*0688*/ 	.word	0x00000018
        /*068c*/ 	.short	0x010a
        /*068e*/ 	.byte	0xff
	.zero		1


	//   ....[90]....
        /*0690*/ 	.word	0x00007700
        /*0694*/ 	.word	0x00000002
        /*0698*/ 	.word	0x00000070
        /*069c*/ 	.short	0x010a
        /*069e*/ 	.byte	0xff
	.zero		1


	//   ....[91]....
        /*06a0*/ 	.word	0x00007760
        /*06a4*/ 	.word	0x00000000
        /*06a8*/ 	.word	0x00000000
        /*06ac*/ 	.short	0x010a
        /*06ae*/ 	.byte	0xff
	.zero		1


	//   ....[92]....
        /*06b0*/ 	.word	0x000077c0
        /*06b4*/ 	.word	0x00000000
        /*06b8*/ 	.word	0x00000000
        /*06bc*/ 	.short	0x010a
        /*06be*/ 	.byte	0xff
	.zero		1


	//   ....[93]....
        /*06c0*/ 	.word	0x00007810
        /*06c4*/ 	.word	0x00000000
        /*06c8*/ 	.word	0x000000d0
        /*06cc*/ 	.short	0x010a
        /*06ce*/ 	.byte	0xff
	.zero		1


	//   ....[94]....
        /*06d0*/ 	.word	0x00007870
        /*06d4*/ 	.word	0x00000000
        /*06d8*/ 	.word	0x00000080
        /*06dc*/ 	.short	0x010a
        /*06de*/ 	.byte	0xff
	.zero		1


	//   ....[95]....
        /*06e0*/ 	.word	0x000078c0
        /*06e4*/ 	.word	0x00000000
        /*06e8*/ 	.word	0x00000070
        /*06ec*/ 	.short	0x010a
        /*06ee*/ 	.byte	0xff
	.zero		1


	//   ....[96]....
        /*06f0*/ 	.word	0x00007920
        /*06f4*/ 	.word	0x00000000
        /*06f8*/ 	.word	0x00000080
        /*06fc*/ 	.short	0x010a
        /*06fe*/ 	.byte	0xff
	.zero		1


	//   ....[97]....
        /*0700*/ 	.word	0x00007970
        /*0704*/ 	.word	0x00000000
        /*0708*/ 	.word	0x00000070
        /*070c*/ 	.short	0x010a
        /*070e*/ 	.byte	0xff
	.zero		1


	//   ....[98]....
        /*0710*/ 	.word	0x000079d0
        /*0714*/ 	.word	0x00000002
        /*0718*/ 	.word	0x000000b0
        /*071c*/ 	.short	0x010a
        /*071e*/ 	.byte	0xff
	.zero		1


	//   ....[99]....
        /*0720*/ 	.word	0x00007a30
        /*0724*/ 	.word	0x00000000
        /*0728*/ 	.word	0x00000000
        /*072c*/ 	.short	0x010a
        /*072e*/ 	.byte	0xff
	.zero		1


	//   ....[100]....
        /*0730*/ 	.word	0x00007a90
        /*0734*/ 	.word	0x00000000
        /*0738*/ 	.word	0x00000000
        /*073c*/ 	.short	0x010a
        /*073e*/ 	.byte	0xff
	.zero		1


	//   ....[101]....
        /*0740*/ 	.word	0x00007af0
        /*0744*/ 	.word	0x00000000
        /*0748*/ 	.word	0x00000000
        /*074c*/ 	.short	0x010a
        /*074e*/ 	.byte	0xff
	.zero		1


	//   ....[102]....
        /*0750*/ 	.word	0x00007b50
        /*0754*/ 	.word	0x00000000
        /*0758*/ 	.word	0x00000000
        /*075c*/ 	.short	0x010a
        /*075e*/ 	.byte	0xff
	.zero		1


	//   ....[103]....
        /*0760*/ 	.word	0x00007bb0
        /*0764*/ 	.word	0x00000000
        /*0768*/ 	.word	0x00000000
        /*076c*/ 	.short	0x010a
        /*076e*/ 	.byte	0xff
	.zero		1


	//   ....[104]....
        /*0770*/ 	.word	0x00007c00
        /*0774*/ 	.word	0x00000000
        /*0778*/ 	.word	0x00000070
        /*077c*/ 	.short	0x010a
        /*077e*/ 	.byte	0xff
	.zero		1


	//   ....[105]....
        /*0780*/ 	.word	0x00007c60
        /*0784*/ 	.word	0x00000000
        /*0788*/ 	.word	0x00000068
        /*078c*/ 	.short	0x010a
        /*078e*/ 	.byte	0xff
	.zero		1


	//   ....[106]....
        /*0790*/ 	.word	0x00007cc0
        /*0794*/ 	.word	0x00000000
        /*0798*/ 	.word	0x00000048
        /*079c*/ 	.short	0x010a
        /*079e*/ 	.byte	0xff
	.zero		1


	//   ....[107]....
        /*07a0*/ 	.word	0x00007d20
        /*07a4*/ 	.word	0x00000000
        /*07a8*/ 	.word	0x00000048
        /*07ac*/ 	.short	0x010a
        /*07ae*/ 	.byte	0xff
	.zero		1


	//   ....[108]....
        /*07b0*/ 	.word	0x00007d80
        /*07b4*/ 	.word	0x00000000
        /*07b8*/ 	.word	0x00000000
        /*07bc*/ 	.short	0x010a
        /*07be*/ 	.byte	0xff
	.zero		1


	//   ....[109]....
        /*07c0*/ 	.word	0x00007de0
        /*07c4*/ 	.word	0x00000000
        /*07c8*/ 	.word	0x00000000
        /*07cc*/ 	.short	0x010a
        /*07ce*/ 	.byte	0xff
	.zero		1


	//   ....[110]....
        /*07d0*/ 	.word	0x00007e30
        /*07d4*/ 	.word	0x00000000
        /*07d8*/ 	.word	0x00000070
        /*07dc*/ 	.short	0x010a
        /*07de*/ 	.byte	0xff
	.zero		1


	//   ....[111]....
        /*07e0*/ 	.word	0x00007e80
        /*07e4*/ 	.word	0x00000002
        /*07e8*/ 	.word	0x00000030
        /*07ec*/ 	.short	0x010a
        /*07ee*/ 	.byte	0xff
	.zero		1


	//   ....[112]....
        /*07f0*/ 	.word	0x00007ed0
        /*07f4*/ 	.word	0x0000002c
        /*07f8*/ 	.word	0x00000090
        /*07fc*/ 	.short	0x010a
        /*07fe*/ 	.byte	0xff
	.zero		1


	//   ....[113]....
        /*0800*/ 	.word	0x00007f20
        /*0804*/ 	.word	0x00000002
        /*0808*/ 	.word	0x00000030
        /*080c*/ 	.short	0x010a
        /*080e*/ 	.byte	0xff
	.zero		1


	//----- nvinfo : EIATTR_NUM_MBARRIERS
	.align		4
.L_47:
        /*0810*/ 	.byte	0x03, 0x38
        /*0812*/ 	.short	0x001e


	//----- nvinfo : EIATTR_EXIT_INSTR_OFFSETS
	.align		4
        /*0814*/ 	.byte	0x04, 0x1c
        /*0816*/ 	.short	(.L_49 - .L_48)


	//   ....[0]....
.L_48:
        /*0818*/ 	.word	0x000028b0


	//   ....[1]....
        /*081c*/ 	.word	0x00002da0


	//   ....[2]....
        /*0820*/ 	.word	0x00002e00


	//   ....[3]....
        /*0824*/ 	.word	0x00004200


	//   ....[4]....
        /*0828*/ 	.word	0x000050c0


	//   ....[5]....
        /*082c*/ 	.word	0x00005100


	//   ....[6]....
        /*0830*/ 	.word	0x000074c0


	//   ....[7]....
        /*0834*/ 	.word	0x00007540


	//   ....[8]....
        /*0838*/ 	.word	0x00007570


	//   ....[9]....
        /*083c*/ 	.word	0x000075e0


	//----- nvinfo : EIATTR_MAX_THREADS
	.align		4
.L_49:
        /*0840*/ 	.byte	0x04, 0x05
        /*0842*/ 	.short	(.L_51 - .L_50)
.L_50:
        /*0844*/ 	.word	0x00000100
        /*0848*/ 	.word	0x00000001
        /*084c*/ 	.word	0x00000001


	//----- nvinfo : EIATTR_CRS_STACK_SIZE
	.align		4
.L_51:
        /*0850*/ 	.byte	0x04, 0x1e
        /*0852*/ 	.short	(.L_53 - .L_52)
.L_52:
        /*0854*/ 	.word	0x00000000


	//----- nvinfo : EIATTR_CBANK_PARAM_SIZE
	.align		4
.L_53:
        /*0858*/ 	.byte	0x03, 0x19
        /*085a*/ 	.short	0x0800


	//----- nvinfo : EIATTR_PARAM_CBANK
	.align		4
        /*085c*/ 	.byte	0x04, 0x0a
        /*085e*/ 	.short	(.L_55 - .L_54)
	.align		4
.L_54:
        /*0860*/ 	.word	index@(.nv.constant0._ZN7cutlass13device_kernelINS_4gemm6kernel13GemmUniversalIN4cute5tupleIJiiiiEEENS1_10collective13CollectiveMmaINS1_35MainloopSm100TmaUmmaWarpSpecializedILi3ELi2ELi4ENS5_IJNS4_1CILi1EEESB_SB_EEEEENS5_IJNSA_ILi64EEESE_NSA_ILi256EEEEEENS_6half_tENS5_IJlSB_lEEESH_SI_NS4_8TiledMMAINS4_8MMA_AtomIJNS4_20SM100_MMA_F16BF16_SSISH_SH_fLi64ELi64ELNS4_4UMMA5MajorE0ELSN_0ELNSM_7ScaleInE0ELSO_0EEEEEENS4_6LayoutISC_NS5_IJNSA_ILi0EEESS_SS_EEEEENS5_IJNS4_10UnderscoreESV_SV_EEEEENS4_13SM90_TMA_LOADENS4_14ComposedLayoutINS4_7SwizzleILi3ELi4ELi3EEENS4_18smem_ptr_flag_bitsILi16EEENSR_INS5_IJNSA_ILi8EEESE_EEENS5_IJSE_SB_EEEEEEEvNS4_8identityESY_S18_vS19_EENS_8epilogue10collective18CollectiveEpilogueINS1B_23Sm100TmaWarpSpecializedILi3ELi2ELi16ELb1ELb0EEEJSG_NS5_IJNSR_ISE_SB_EENSR_INSA_ILi32EEESB_EEEEESH_SI_SH_SI_NS1B_6fusion15FusionCallbacksIS1F_NS1K_17LinearCombinationISH_fSH_fLNS_15FloatRoundStyleE2EEESG_S1J_JEEENS4_5SM1004TMEM4LOAD26SM100_TMEM_LOAD_16dp256b4xESY_NSZ_INS10_ILi2ELi4ELi3EEES13_NSR_INS5_IJS14_S1H_EEENS5_IJS1H_SB_EEEEEEENS4_17SM75_U32x4_LDSM_NENS4_14SM90_TMA_STOREES1Y_NS4_17SM90_U32x4_STSM_NENS4_39AutoVectorizingCopyWithAssumedAlignmentILi128EEEEEEvvEEEEvNT_6ParamsE)
        /*0864*/ 	.short	0x0380
        /*0866*/ 	.short	0x0800


	//----- nvinfo : EIATTR_SW_WAR
	.align		4
.L_55:
        /*0868*/ 	.byte	0x04, 0x36
        /*086a*/ 	.short	(.L_57 - .L_56)
.L_56:
        /*086c*/ 	.word	0x00000008
.L_57:


//--------------------- .nv.callgraph             --------------------------
	.section	.nv.callgraph,"",@"SHT_CUDA_CALLGRAPH"
	.align	4
	.sectionentsize	8
	.align		4
        /*0000*/ 	.word	0x00000000
	.align		4
        /*0004*/ 	.word	0xffffffff
	.align		4
        /*0008*/ 	.word	index@(_ZN7cutlass13device_kernelINS_4gemm6kernel13GemmUniversalIN4cute5tupleIJiiiiEEENS1_10collective13CollectiveMmaINS1_35MainloopSm100TmaUmmaWarpSpecializedILi3ELi2ELi4ENS5_IJNS4_1CILi1EEESB_SB_EEEEENS5_IJNSA_ILi64EEESE_NSA_ILi256EEEEEENS_6half_tENS5_IJlSB_lEEESH_SI_NS4_8TiledMMAINS4_8MMA_AtomIJNS4_20SM100_MMA_F16BF16_SSISH_SH_fLi64ELi64ELNS4_4UMMA5MajorE0ELSN_0ELNSM_7ScaleInE0ELSO_0EEEEEENS4_6LayoutISC_NS5_IJNSA_ILi0EEESS_SS_EEEEENS5_IJNS4_10UnderscoreESV_SV_EEEEENS4_13SM90_TMA_LOADENS4_14ComposedLayoutINS4_7SwizzleILi3ELi4ELi3EEENS4_18smem_ptr_flag_bitsILi16EEENSR_INS5_IJNSA_ILi8EEESE_EEENS5_IJSE_SB_EEEEEEEvNS4_8identityESY_S18_vS19_EENS_8epilogue10collective18CollectiveEpilogueINS1B_23Sm100TmaWarpSpecializedILi3ELi2ELi16ELb1ELb0EEEJSG_NS5_IJNSR_ISE_SB_EENSR_INSA_ILi32EEESB_EEEEESH_SI_SH_SI_NS1B_6fusion15FusionCallbacksIS1F_NS1K_17LinearCombinationISH_fSH_fLNS_15FloatRoundStyleE2EEESG_S1J_JEEENS4_5SM1004TMEM4LOAD26SM100_TMEM_LOAD_16dp256b4xESY_NSZ_INS10_ILi2ELi4ELi3EEES13_NSR_INS5_IJS14_S1H_EEENS5_IJS1H_SB_EEEEEEENS4_17SM75_U32x4_LDSM_NENS4_14SM90_TMA_STOREES1Y_NS4_17SM90_U32x4_STSM_NENS4_39AutoVectorizingCopyWithAssumedAlignmentILi128EEEEEEvvEEEEvNT_6ParamsE)
	.align		4
        /*000c*/ 	.word	index@(__assertfail)
	.align		4
        /*0010*/ 	.word	0x00000000
	.align		4
        /*0014*/ 	.word	0xfffffffe
	.align		4
        /*0018*/ 	.word	0x00000000
	.align		4
        /*001c*/ 	.word	0xfffffffd
	.align		4
        /*0020*/ 	.word	0x00000000
	.align		4
        /*0024*/ 	.word	0xfffffffc


//--------------------- .nv.constant4             --------------------------
	.section	.nv.constant4,"a",@progbits
	.align	8
	.align		8
.nv.constant4:
        /*0000*/ 	.dword	__assertfail
	.align		8
        /*0008*/ 	.dword	__unnamed_1
	.align		8
        /*0010*/ 	.dword	__unnamed_2
	.align		8
        /*0018*/ 	.dword	_ZN39_INTERNAL_a2a190e1_4_k_cu_82f2ba4b_82694cuda3std3__45__cpo5beginE
	.align		8
        /*0020*/ 	.dword	_ZN39_INTERNAL_a2a190e1_4_k_cu_82f2ba4b_82694cuda3std3__45__cpo3endE
	.align		8
        /*0028*/ 	.dword	_ZN39_INTERNAL_a2a190e1_4_k_cu_82f2ba4b_82694cuda3std3__45__cpo6cbeginE
	.align		8
        /*0030*/ 	.dword	_ZN39_INTERNAL_a2a190e1_4_k_cu_82f2ba4b_82694cuda3std3__45__cpo4cendE
	.align		8
        /*0038*/ 	.dword	_ZN39_INTERNAL_a2a190e1_4_k_cu_82f2ba4b_82694cuda3std3__441_GLOBAL__N__a2a190e1_4_k_cu_82f2ba4b_82696ignoreE
	.align		8
        /*0040*/ 	.dword	_ZN39_INTERNAL_a2a190e1_4_k_cu_82f2ba4b_82694cuda3std3__419piecewise_constructE
	.align		8
        /*0048*/ 	.dword	_ZN39_INTERNAL_a2a190e1_4_k_cu_82f2ba4b_82694cuda3std3__48in_placeE
	.align		8
        /*0050*/ 	.dword	_ZN39_INTERNAL_a2a190e1_4_k_cu_82f2ba4b_82694cuda3std6ranges3__45__cpo4swapE
	.align		8
        /*0058*/ 	.dword	_ZN39_INTERNAL_a2a190e1_4_k_cu_82f2ba4b_82694cuda3std6ranges3__45__cpo9iter_moveE
	.align		8
        /*0060*/ 	.dword	_ZN39_INTERNAL_a2a190e1_4_k_cu_82f2ba4b_82694cute7productE
	.align		8
        /*0068*/ 	.dword	_ZN39_INTERNAL_a2a190e1_4_k_cu_82f2ba4b_82694cute1_E
	.align		8
        /*0070*/ 	.dword	$str$25
	.align		8
        /*0078*/ 	.dword	$str$26
	.align		8
        /*0080*/ 	.dword	$str$27
	.align		8
        /*0088*/ 	.dword	$str$28


//--------------------- .text._ZN7cutlass13device_kernelINS_4gemm6kernel13GemmUniversalIN4cute5tupleIJiiiiEEENS1_10collective13CollectiveMmaINS1_35MainloopSm100TmaUmmaWarpSpecializedILi3ELi2ELi4ENS5_IJNS4_1CILi1EEESB_SB_EEEEENS5_IJNSA_ILi64EEESE_NSA_ILi256EEEEEENS_6half_tENS5_IJlSB_lEEESH_SI_NS4_8TiledMMAINS4_8MMA_AtomIJNS4_20SM100_MMA_F16BF16_SSISH_SH_fLi64ELi64ELNS4_4UMMA5MajorE0ELSN_0ELNSM_7ScaleInE0ELSO_0EEEEEENS4_6LayoutISC_NS5_IJNSA_ILi0EEESS_SS_EEEEENS5_IJNS4_10UnderscoreESV_SV_EEEEENS4_13SM90_TMA_LOADENS4_14ComposedLayoutINS4_7SwizzleILi3ELi4ELi3EEENS4_18smem_ptr_flag_bitsILi16EEENSR_INS5_IJNSA_ILi8EEESE_EEENS5_IJSE_SB_EEEEEEEvNS4_8identityESY_S18_vS19_EENS_8epilogue10collective18CollectiveEpilogueINS1B_23Sm100TmaWarpSpecializedILi3ELi2ELi16ELb1ELb0EEEJSG_NS5_IJNSR_ISE_SB_EENSR_INSA_ILi32EEESB_EEEEESH_SI_SH_SI_NS1B_6fusion15FusionCallbacksIS1F_NS1K_17LinearCombinationISH_fSH_fLNS_15FloatRoundStyleE2EEESG_S1J_JEEENS4_5SM1004TMEM4LOAD26SM100_TMEM_LOAD_16dp256b4xESY_NSZ_INS10_ILi2ELi4ELi3EEES13_NSR_INS5_IJS14_S1H_EEENS5_IJS1H_SB_EEEEEEENS4_17SM75_U32x4_LDSM_NENS4_14SM90_TMA_STOREES1Y_NS4_17SM90_U32x4_STSM_NENS4_39AutoVectorizingCopyWithAssumedAlignmentILi128EEEEEEvvEEEEvNT_6ParamsE --------------------------
	.section	.text._ZN7cutlass13device_kernelINS_4gemm6kernel13GemmUniversalIN4cute5tupleIJiiiiEEENS1_10collective13CollectiveMmaINS1_35MainloopSm100TmaUmmaWarpSpecializedILi3ELi2ELi4ENS5_IJNS4_1CILi1EEESB_SB_EEEEENS5_IJNSA_ILi64EEESE_NSA_ILi256EEEEEENS_6half_tENS5_IJlSB_lEEESH_SI_NS4_8TiledMMAINS4_8MMA_AtomIJNS4_20SM100_MMA_F16BF16_SSISH_SH_fLi64ELi64ELNS4_4UMMA5MajorE0ELSN_0ELNSM_7ScaleInE0ELSO_0EEEEEENS4_6LayoutISC_NS5_IJNSA_ILi0EEESS_SS_EEEEENS5_IJNS4_10UnderscoreESV_SV_EEEEENS4_13SM90_TMA_LOADENS4_14ComposedLayoutINS4_7SwizzleILi3ELi4ELi3EEENS4_18smem_ptr_flag_bitsILi16EEENSR_INS5_IJNSA_ILi8EEESE_EEENS5_IJSE_SB_EEEEEEEvNS4_8identityESY_S18_vS19_EENS_8epilogue10collective18CollectiveEpilogueINS1B_23Sm100TmaWarpSpecializedILi3ELi2ELi16ELb1ELb0EEEJSG_NS5_IJNSR_ISE_SB_EENSR_INSA_ILi32EEESB_EEEEESH_SI_SH_SI_NS1B_6fusion15FusionCallbacksIS1F_NS1K_17LinearCombinationISH_fSH_fLNS_15FloatRoundStyleE2EEESG_S1J_JEEENS4_5SM1004TMEM4LOAD26SM100_TMEM_LOAD_16dp256b4xESY_NSZ_INS10_ILi2ELi4ELi3EEES13_NSR_INS5_IJS14_S1H_EEENS5_IJS1H_SB_EEEEEEENS4_17SM75_U32x4_LDSM_NENS4_14SM90_TMA_STOREES1Y_NS4_17SM90_U32x4_STSM_NENS4_39AutoVectorizingCopyWithAssumedAlignmentILi128EEEEEEvvEEEEvNT_6ParamsE,"ax",@progbits
	.align	128
.text._ZN7cutlass13device_kernelINS_4gemm6kernel13GemmUniversalIN4cute5tupleIJiiiiEEENS1_10collective13CollectiveMmaINS1_35MainloopSm100TmaUmmaWarpSpecializedILi3ELi2ELi4ENS5_IJNS4_1CILi1EEESB_SB_EEEEENS5_IJNSA_ILi64EEESE_NSA_ILi256EEEEEENS_6half_tENS5_IJlSB_lEEESH_SI_NS4_8TiledMMAINS4_8MMA_AtomIJNS4_20SM100_MMA_F16BF16_SSISH_SH_fLi64ELi64ELNS4_4UMMA5MajorE0ELSN_0ELNSM_7ScaleInE0ELSO_0EEEEEENS4_6LayoutISC_NS5_IJNSA_ILi0EEESS_SS_EEEEENS5_IJNS4_10UnderscoreESV_SV_EEEEENS4_13SM90_TMA_LOADENS4_14ComposedLayoutINS4_7SwizzleILi3ELi4ELi3EEENS4_18smem_ptr_flag_bitsILi16EEENSR_INS5_IJNSA_ILi8EEESE_EEENS5_IJSE_SB_EEEEEEEvNS4_8identityESY_S18_vS19_EENS_8epilogue10collective18CollectiveEpilogueINS1B_23Sm100TmaWarpSpecializedILi3ELi2ELi16ELb1ELb0EEEJSG_NS5_IJNSR_ISE_SB_EENSR_INSA_ILi32EEESB_EEEEESH_SI_SH_SI_NS1B_6fusion15FusionCallbacksIS1F_NS1K_17LinearCombinationISH_fSH_fLNS_15FloatRoundStyleE2EEESG_S1J_JEEENS4_5SM1004TMEM4LOAD26SM100_TMEM_LOAD_16dp256b4xESY_NSZ_INS10_ILi2ELi4ELi3EEES13_NSR_INS5_IJS14_S1H_EEENS5_IJS1H_SB_EEEEEEENS4_17SM75_U32x4_LDSM_NENS4_14SM90_TMA_STOREES1Y_NS4_17SM90_U32x4_STSM_NENS4_39AutoVectorizingCopyWithAssumedAlignmentILi128EEEEEEvvEEEEvNT_6ParamsE:
        .type           _ZN7cutlass13device_kernelINS_4gemm6kernel13GemmUniversalIN4cute5tupleIJiiiiEEENS1_10collective13CollectiveMmaINS1_35MainloopSm100TmaUmmaWarpSpecializedILi3ELi2ELi4ENS5_IJNS4_1CILi1EEESB_SB_EEEEENS5_IJNSA_ILi64EEESE_NSA_ILi256EEEEEENS_6half_tENS5_IJlSB_lEEESH_SI_NS4_8TiledMMAINS4_8MMA_AtomIJNS4_20SM100_MMA_F16BF16_SSISH_SH_fLi64ELi64ELNS4_4UMMA5MajorE0ELSN_0ELNSM_7ScaleInE0ELSO_0EEEEEENS4_6LayoutISC_NS5_IJNSA_ILi0EEESS_SS_EEEEENS5_IJNS4_10UnderscoreESV_SV_EEEEENS4_13SM90_TMA_LOADENS4_14ComposedLayoutINS4_7SwizzleILi3ELi4ELi3EEENS4_18smem_ptr_flag_bitsILi16EEENSR_INS5_IJNSA_ILi8EEESE_EEENS5_IJSE_SB_EEEEEEEvNS4_8identityESY_S18_vS19_EENS_8epilogue10collective18CollectiveEpilogueINS1B_23Sm100TmaWarpSpecializedILi3ELi2ELi16ELb1ELb0EEEJSG_NS5_IJNSR_ISE_SB_EENSR_INSA_ILi32EEESB_EEEEESH_SI_SH_SI_NS1B_6fusion15FusionCallbacksIS1F_NS1K_17LinearCombinationISH_fSH_fLNS_15FloatRoundStyleE2EEESG_S1J_JEEENS4_5SM1004TMEM4LOAD26SM100_TMEM_LOAD_16dp256b4xESY_NSZ_INS10_ILi2ELi4ELi3EEES13_NSR_INS5_IJS14_S1H_EEENS5_IJS1H_SB_EEEEEEENS4_17SM75_U32x4_LDSM_NENS4_14SM90_TMA_STOREES1Y_NS4_17SM90_U32x4_STSM_NENS4_39AutoVectorizingCopyWithAssumedAlignmentILi128EEEEEEvvEEEEvNT_6ParamsE,@function
        .size           _ZN7cutlass13device_kernelINS_4gemm6kernel13GemmUniversalIN4cute5tupleIJiiiiEEENS1_10collective13CollectiveMmaINS1_35MainloopSm100TmaUmmaWarpSpecializedILi3ELi2ELi4ENS5_IJNS4_1CILi1EEESB_SB_EEEEENS5_IJNSA_ILi64EEESE_NSA_ILi256EEEEEENS_6half_tENS5_IJlSB_lEEESH_SI_NS4_8TiledMMAINS4_8MMA_AtomIJNS4_20SM100_MMA_F16BF16_SSISH_SH_fLi64ELi64ELNS4_4UMMA5MajorE0ELSN_0ELNSM_7ScaleInE0ELSO_0EEEEEENS4_6LayoutISC_NS5_IJNSA_ILi0EEESS_SS_EEEEENS5_IJNS4_10UnderscoreESV_SV_EEEEENS4_13SM90_TMA_LOADENS4_14ComposedLayoutINS4_7SwizzleILi3ELi4ELi3EEENS4_18smem_ptr_flag_bitsILi16EEENSR_INS5_IJNSA_ILi8EEESE_EEENS5_IJSE_SB_EEEEEEEvNS4_8identityESY_S18_vS19_EENS_8epilogue10collective18CollectiveEpilogueINS1B_23Sm100TmaWarpSpecializedILi3ELi2ELi16ELb1ELb0EEEJSG_NS5_IJNSR_ISE_SB_EENSR_INSA_ILi32EEESB_EEEEESH_SI_SH_SI_NS1B_6fusion15FusionCallbacksIS1F_NS1K_17LinearCombinationISH_fSH_fLNS_15FloatRoundStyleE2EEESG_S1J_JEEENS4_5SM1004TMEM4LOAD26SM100_TMEM_LOAD_16dp256b4xESY_NSZ_INS10_ILi2ELi4ELi3EEES13_NSR_INS5_IJS14_S1H_EEENS5_IJS1H_SB_EEEEEEENS4_17SM75_U32x4_LDSM_NENS4_14SM90_TMA_STOREES1Y_NS4_17SM90_U32x4_STSM_NENS4_39AutoVectorizingCopyWithAssumedAlignmentILi128EEEEEEvvEEEEvNT_6ParamsE,(.L_x_155 - _ZN7cutlass13device_kernelINS_4gemm6kernel13GemmUniversalIN4cute5tupleIJiiiiEEENS1_10collective13CollectiveMmaINS1_35MainloopSm100TmaUmmaWarpSpecializedILi3ELi2ELi4ENS5_IJNS4_1CILi1EEESB_SB_EEEEENS5_IJNSA_ILi64EEESE_NSA_ILi256EEEEEENS_6half_tENS5_IJlSB_lEEESH_SI_NS4_8TiledMMAINS4_8MMA_AtomIJNS4_20SM100_MMA_F16BF16_SSISH_SH_fLi64ELi64ELNS4_4UMMA5MajorE0ELSN_0ELNSM_7ScaleInE0ELSO_0EEEEEENS4_6LayoutISC_NS5_IJNSA_ILi0EEESS_SS_EEEEENS5_IJNS4_10UnderscoreESV_SV_EEEEENS4_13SM90_TMA_LOADENS4_14ComposedLayoutINS4_7SwizzleILi3ELi4ELi3EEENS4_18smem_ptr_flag_bitsILi16EEENSR_INS5_IJNSA_ILi8EEESE_EEENS5_IJSE_SB_EEEEEEEvNS4_8identityESY_S18_vS19_EENS_8epilogue10collective18CollectiveEpilogueINS1B_23Sm100TmaWarpSpecializedILi3ELi2ELi16ELb1ELb0EEEJSG_NS5_IJNSR_ISE_SB_EENSR_INSA_ILi32EEESB_EEEEESH_SI_SH_SI_NS1B_6fusion15FusionCallbacksIS1F_NS1K_17LinearCombinationISH_fSH_fLNS_15FloatRoundStyleE2EEESG_S1J_JEEENS4_5SM1004TMEM4LOAD26SM100_TMEM_LOAD_16dp256b4xESY_NSZ_INS10_ILi2ELi4ELi3EEES13_NSR_INS5_IJS14_S1H_EEENS5_IJS1H_SB_EEEEEEENS4_17SM75_U32x4_LDSM_NENS4_14SM90_TMA_STOREES1Y_NS4_17SM90_U32x4_STSM_NENS4_39AutoVectorizingCopyWithAssumedAlignmentILi128EEEEEEvvEEEEvNT_6ParamsE)
        .other          _ZN7cutlass13device_kernelINS_4gemm6kernel13GemmUniversalIN4cute5tupleIJiiiiEEENS1_10collective13CollectiveMmaINS1_35MainloopSm100TmaUmmaWarpSpecializedILi3ELi2ELi4ENS5_IJNS4_1CILi1EEESB_SB_EEEEENS5_IJNSA_ILi64EEESE_NSA_ILi256EEEEEENS_6half_tENS5_IJlSB_lEEESH_SI_NS4_8TiledMMAINS4_8MMA_AtomIJNS4_20SM100_MMA_F16BF16_SSISH_SH_fLi64ELi64ELNS4_4UMMA5MajorE0ELSN_0ELNSM_7ScaleInE0ELSO_0EEEEEENS4_6LayoutISC_NS5_IJNSA_ILi0EEESS_SS_EEEEENS5_IJNS4_10UnderscoreESV_SV_EEEEENS4_13SM90_TMA_LOADENS4_14ComposedLayoutINS4_7SwizzleILi3ELi4ELi3EEENS4_18smem_ptr_flag_bitsILi16EEENSR_INS5_IJNSA_ILi8EEESE_EEENS5_IJSE_SB_EEEEEEEvNS4_8identityESY_S18_vS19_EENS_8epilogue10collective18CollectiveEpilogueINS1B_23Sm100TmaWarpSpecializedILi3ELi2ELi16ELb1ELb0EEEJSG_NS5_IJNSR_ISE_SB_EENSR_INSA_ILi32EEESB_EEEEESH_SI_SH_SI_NS1B_6fusion15FusionCallbacksIS1F_NS1K_17LinearCombinationISH_fSH_fLNS_15FloatRoundStyleE2EEESG_S1J_JEEENS4_5SM1004TMEM4LOAD26SM100_TMEM_LOAD_16dp256b4xESY_NSZ_INS10_ILi2ELi4ELi3EEES13_NSR_INS5_IJS14_S1H_EEENS5_IJS1H_SB_EEEEEEENS4_17SM75_U32x4_LDSM_NENS4_14SM90_TMA_STOREES1Y_NS4_17SM90_U32x4_STSM_NENS4_39AutoVectorizingCopyWithAssumedAlignmentILi128EEEEEEvvEEEEvNT_6ParamsE,@"STO_CUDA_ENTRY STV_DEFAULT"
_ZN7cutlass13device_kernelINS_4gemm6kernel13GemmUniversalIN4cute5tupleIJiiiiEEENS1_10collective13CollectiveMmaINS1_35MainloopSm100TmaUmmaWarpSpecializedILi3ELi2ELi4ENS5_IJNS4_1CILi1EEESB_SB_EEEEENS5_IJNSA_ILi64EEESE_NSA_ILi256EEEEEENS_6half_tENS5_IJlSB_lEEESH_SI_NS4_8TiledMMAINS4_8MMA_AtomIJNS4_20SM100_MMA_F16BF16_SSISH_SH_fLi64ELi64ELNS4_4UMMA5MajorE0ELSN_0ELNSM_7ScaleInE0ELSO_0EEEEEENS4_6LayoutISC_NS5_IJNSA_ILi0EEESS_SS_EEEEENS5_IJNS4_10UnderscoreESV_SV_EEEEENS4_13SM90_TMA_LOADENS4_14ComposedLayoutINS4_7SwizzleILi3ELi4ELi3EEENS4_18smem_ptr_flag_bitsILi16EEENSR_INS5_IJNSA_ILi8EEESE_EEENS5_IJSE_SB_EEEEEEEvNS4_8identityESY_S18_vS19_EENS_8epilogue10collective18CollectiveEpilogueINS1B_23Sm100TmaWarpSpecializedILi3ELi2ELi16ELb1ELb0EEEJSG_NS5_IJNSR_ISE_SB_EENSR_INSA_ILi32EEESB_EEEEESH_SI_SH_SI_NS1B_6fusion15FusionCallbacksIS1F_NS1K_17LinearCombinationISH_fSH_fLNS_15FloatRoundStyleE2EEESG_S1J_JEEENS4_5SM1004TMEM4LOAD26SM100_TMEM_LOAD_16dp256b4xESY_NSZ_INS10_ILi2ELi4ELi3EEES13_NSR_INS5_IJS14_S1H_EEENS5_IJS1H_SB_EEEEEEENS4_17SM75_U32x4_LDSM_NENS4_14SM90_TMA_STOREES1Y_NS4_17SM90_U32x4_STSM_NENS4_39AutoVectorizingCopyWithAssumedAlignmentILi128EEEEEEvvEEEEvNT_6ParamsE:
[----:B------:R-:W1:Y:S01]  /*0000*/  LDC R1, c[0x0][0x37c] ;  /* 0x0000df00ff017b82 */ /* 0x000e620000000800 */
[----:B------:R-:W2:Y:S01]  /*0010*/  S2R R70, SR_TID.X ;  /* 0x0000000000467919 */ /* 0x000ea20000002100 */
[----:B------:R-:W3:Y:S01]  /*0020*/  LDCU.64 UR8, c[0x0][0x890] ;  /* 0x00011200ff0877ac */ /* 0x000ee20008000a00 */
[----:B------:R-:W-:Y:S02]  /*0030*/  PRMT R60, RZ, 0x7610, R60 ;  /* 0x00007610ff3c7816 */ /* 0x000fe4000000003c */
[----:B------:R-:W-:Y:S01]  /*0040*/  ELECT P5, URZ, PT ;  /* 0x0000000000ff782f */ /* 0x000fe200038a0000 */
[----:B------:R-:W4:Y:S01]  /*0050*/  LDCU.64 UR56, c[0x0][0x358] ;  /* 0x00006b00ff3877ac */ /* 0x000f220008000a00 */
[----:B---3--:R-:W-:-:S04]  /*0060*/  UISETP.NE.U32.AND UP0, UPT, UR8, URZ, UPT ;  /* 0x000000ff0800728c */ /* 0x008fc8000bf05070 */
[----:B------:R-:W-:Y:S01]  /*0070*/  UISETP.NE.AND.EX UP0, UPT, UR9, URZ, UPT, UP0 ;  /* 0x000000ff0900728c */ /* 0x000fe2000bf05300 */
[----:B--2---:R-:W-:-:S05]  /*0080*/  SHF.R.U32.HI R65, RZ, 0x5, R70 ;  /* 0x00000005ff417819 */ /* 0x004fca0000011646 */
[----:B------:R-:W2:Y:S02]  /*0090*/  SHFL.IDX PT, R0, R65, RZ, 0x1f ;  /* 0x00001fff41007589 */ /* 0x000ea400000e0000 */
[----:B--2---:R-:W-:Y:S01]  /*00a0*/  R2UR UR10, R0 ;  /* 0x00000000000a72ca */ /* 0x004fe200000e0000 */
[----:B-1--4-:R-:W-:-:S14]  /*00b0*/  BRA.U UP0, `(.L_x_0) ;  /* 0x00000001002c7547 */ /* 0x012fdc000b800000 */
[----:B------:R-:W1:Y:S02]  /*00c0*/  LDCU.64 UR4, c[0x0][0x888] ;  /* 0x00011100ff0477ac */ /* 0x000e640008000a00 */
[----:B-1----:R-:W-:-:S04]  /*00d0*/  UISETP.NE.U32.AND UP0, UPT, UR4, URZ, UPT ;  /* 0x000000ff0400728c */ /* 0x002fc8000bf05070 */
[----:B------:R-:W-:-:S09]  /*00e0*/  UISETP.NE.AND.EX UP0, UPT, UR5, URZ, UPT, UP0 ;  /* 0x000000ff0500728c */ /* 0x000fd2000bf05300 */
[----:B------:R-:W-:Y:S05]  /*00f0*/  BRA.U !UP0, `(.L_x_1) ;  /* 0x0000000108107547 */ /* 0x000fea000b800000 */
[----:B------:R-:W1:Y:S02]  /*0100*/  LDC.64 R2, c[0x0][0x888] ;  /* 0x00022200ff027b82 */ /* 0x000e640000000a00 */
[----:B-1----:R1:W5:Y:S01]  /*0110*/  LDG.E R35, desc[UR56][R2.64] ;  /* 0x0000003802237981 */ /* 0x002362000c1e1900 */
[----:B------:R-:W-:Y:S01]  /*0120*/  HFMA2 R60, -RZ, RZ, 0, 5.9604644775390625e-08 ;  /* 0x00000001ff3c7431 */ /* 0x000fe200000001ff */
[----:B------:R-:W-:Y:S05]  /*0130*/  BRA `(.L_x_0) ;  /* 0x00000000000c7947 */ /* 0x000fea0003800000 */
.L_x_1:
[----:B------:R-:W1:Y:S01]  /*0140*/  LDCU UR4, c[0x0][0x880] ;  /* 0x00011000ff0477ac */ /* 0x000e620008000800 */
[----:B------:R-:W-:Y:S01]  /*0150*/  HFMA2 R60, -RZ, RZ, 0, 5.9604644775390625e-08 ;  /* 0x00000001ff3c7431 */ /* 0x000fe200000001ff */
[----:B-1----:R-:W-:-:S07]  /*0160*/  MOV R35, UR4 ;  /* 0x0000000400237c02 */ /* 0x002fce0008000f00 */
.L_x_0:
[----:B------:R-:W2:Y:S02]  /*0170*/  LDCU.64 UR4, c[0x0][0x8b0] ;  /* 0x00011600ff0477ac */ /* 0x000ea40008000a00 */
[----:B--2---:R-:W-:-:S04]  /*0180*/  UISETP.NE.U32.AND UP0, UPT, UR4, URZ, UPT ;  /* 0x000000ff0400728c */ /* 0x004fc8000bf05070 */
[----:B------:R-:W-:-:S09]  /*0190*/  UISETP.NE.AND.EX UP0, UPT, UR5, URZ, UPT, UP0 ;  /* 0x000000ff0500728c */ /* 0x000fd2000bf05300 */
[----:B------:R-:W-:Y:S05]  /*01a0*/  BRA.U UP0, `(.L_x_2) ;  /* 0x0000000100247547 */ /* 0x000fea000b800000 */
[----:B------:R-:W2:Y:S02]  /*01b0*/  LDCU.64 UR4, c[0x0][0x8a8] ;  /* 0x00011500ff0477ac */ /* 0x000ea40008000a00 */
[----:B--2---:R-:W-:-:S04]  /*01c0*/  UISETP.NE.U32.AND UP0, UPT, UR4, URZ, UPT ;  /* 0x000000ff0400728c */ /* 0x004fc8000bf05070 */
[----:B------:R-:W-:-:S09]  /*01d0*/  UISETP.NE.AND.EX UP0, UPT, UR5, URZ, UPT, UP0 ;  /* 0x000000ff0500728c */ /* 0x000fd2000bf05300 */
[----:B------:R-:W-:Y:S05]  /*01e0*/  BRA.U !UP0, `(.L_x_3) ;  /* 0x00000001080c7547 */ /* 0x000fea000b800000 */
[----:B-1----:R-:W1:Y:S02]  /*01f0*/  LDC.64 R2, c[0x0][0x8a8] ;  /* 0x00022a00ff027b82 */ /* 0x002e640000000a00 */
[----:B-1----:R2:W5:Y:S01]  /*0200*/  LDG.E R33, desc[UR56][R2.64] ;  /* 0x0000003802217981 */ /* 0x002562000c1e1900 */
[----:B------:R-:W-:Y:S05]  /*0210*/  BRA `(.L_x_2) ;  /* 0x0000000000087947 */ /* 0x000fea0003800000 */
.L_x_3:
[----:B------:R-:W2:Y:S02]  /*0220*/  LDCU UR4, c[0x0][0x8a0] ;  /* 0x00011400ff0477ac */ /* 0x000ea40008000800 */
[----:B--2---:R-:W-:Y:S02]  /*0230*/  MOV R33, UR4 ;  /* 0x0000000400217c02 */ /* 0x004fe40008000f00 */
.L_x_2:
[----:B------:R-:W-:Y:S01]  /*0240*/  IMAD.U32 R0, RZ, RZ, UR10 ;  /* 0x0000000aff007e24 */ /* 0x000fe2000f8e00ff */
[----:B------:R-:W-:Y:S04]  /*0250*/  BSSY.RECONVERGENT B0, `(.L_x_4) ;  /* 0x000000c000007945 */ /* 0x000fe80003800200 */
[C---:B------:R-:W-:Y:S02]  /*0260*/  ISETP.NE.OR P1, PT, R0.reuse, 0x1, !P5 ;  /* 0x000000010000780c */ /* 0x040fe40006f25670 */
[----:B------:R-:W-:-:S11]  /*0270*/  ISETP.NE.OR P0, PT, R0, 0x3, !P5 ;  /* 0x000000030000780c */ /* 0x000fd60006f05670 */
[----:B------:R-:W-:Y:S05]  /*0280*/  @P1 BRA `(.L_x_5) ;  /* 0x0000000000201947 */ /* 0x000fea0003800000 */
[----:B------:R-:W3:Y:S02]  /*0290*/  LDCU.64 UR4, c[0x0][0x348] ;  /* 0x00006900ff0477ac */ /* 0x000ee40008000a00 */
[----:B---3--:R-:W-:Y:S02]  /*02a0*/  UIADD3 UR6, UP1, UPT, UR4, 0x80, URZ ;  /* 0x0000008004067890 */ /* 0x008fe4000ff3e0ff */
[----:B------:R-:W-:Y:S02]  /*02b0*/  UIADD3 UR4, UP0, UPT, UR4, 0x180, URZ ;  /* 0x0000018004047890 */ /* 0x000fe4000ff1e0ff */
[----:B------:R-:W-:Y:S02]  /*02c0*/  UIADD3.X UR7, UPT, UPT, URZ, UR5, URZ, UP1, !UPT ;  /* 0x00000005ff077290 */ /* 0x000fe40008ffe4ff */
[----:B------:R-:W-:-:S07]  /*02d0*/  UIADD3.X UR5, UPT, UPT, URZ, UR5, URZ, UP0, !UPT ;  /* 0x00000005ff057290 */ /* 0x000fce00087fe4ff */
[----:B------:R3:W-:Y:S02]  /*02e0*/  UTMACCTL.PF [UR6] ;  /* 0x00000000060079b9 */ /* 0x0007e40008040000 */
[----:B------:R3:W-:Y:S02]  /*02f0*/  UTMACCTL.PF [UR4] ;  /* 0x00000000040079b9 */ /* 0x0007e40008040000 */
[----:B---3--:R-:W-:Y:S01]  /*0300*/  NOP ;  /* 0x0000000000007918 */ /* 0x008fe20000000000 */
.L_x_5:
[----:B------:R-:W-:Y:S05]  /*0310*/  BSYNC.RECONVERGENT B0 ;  /* 0x0000000000007941 */ /* 0x000fea0003800200 */
.L_x_4:
[----:B------:R-:W-:Y:S04]  /*0320*/  BSSY.RECONVERGENT B0, `(.L_x_6) ;  /* 0x000000a000007945 */ /* 0x000fe80003800200 */
        /* <DEDUP_REMOVED lines=9> */
.L_x_7:
[----:B------:R-:W-:Y:S05]  /*03c0*/  BSYNC.RECONVERGENT B0 ;  /* 0x0000000000007941 */ /* 0x000fea0003800200 */
.L_x_6:
[----:B------:R-:W3:Y:S01]  /*03d0*/  LDCU.64 UR4, c[0x0][0x888] ;  /* 0x00011100ff0477ac */ /* 0x000ee20008000a00 */
[----:B------:R-:W-:Y:S02]  /*03e0*/  UISETP.EQ.U32.AND UP1, UPT, UR8, URZ, UPT ;  /* 0x000000ff0800728c */ /* 0x000fe4000bf22070 */
[----:B------:R-:W-:Y:S02]  /*03f0*/  UPLOP3.LUT UP2, UPT, UPT, UPT, UPT, 0x80, 0x8 ;  /* 0x000000000008789c */ /* 0x000fe40003f4f070 */
[----:B---3--:R-:W-:-:S04]  /*0400*/  UISETP.NE.U32.AND UP0, UPT, UR4, URZ, UPT ;  /* 0x000000ff0400728c */ /* 0x008fc8000bf05070 */
[----:B------:R-:W-:-:S04]  /*0410*/  UISETP.NE.AND.EX UP0, UPT, UR5, URZ, UPT, UP0 ;  /* 0x000000ff0500728c */ /* 0x000fc8000bf05300 */
[----:B------:R-:W-:-:S04]  /*0420*/  UISETP.EQ.OR.EX UP3, UPT, UR9, URZ, !UP0, UP1 ;  /* 0x000000ff0900728c */ /* 0x000fc8000c762710 */
[----:B------:R-:W-:-:S05]  /*0430*/  UP2UR UR43, UPR, URZ, 0x8 ;  /* 0x00000008ff2b7883 */ /* 0x000fca0008000000 */
[----:B------:R-:W-:Y:S07]  /*0440*/  BRA.U !UP3, `(.L_x_8) ;  /* 0x000000010b207547 */ /* 0x000fee000b800000 */
[----:B------:R-:W-:Y:S01]  /*0450*/  UISETP.NE.U32.AND UP2, UPT, UR8, URZ, UPT ;  /* 0x000000ff0800728c */ /* 0x000fe2000bf45070 */
[----:B-----5:R-:W-:Y:S01]  /*0460*/  FSETP.NEU.AND P0, PT, R35, RZ, PT ;  /* 0x000000ff2300720b */ /* 0x020fe20003f0d000 */
[----:B------:R-:W-:Y:S02]  /*0470*/  USEL UR4, URZ, 0xffffffff, UP0 ;  /* 0xffffffffff047887 */ /* 0x000fe40008000000 */
[----:B------:R-:W-:-:S10]  /*0480*/  UISETP.NE.AND.EX UP2, UPT, UR9, URZ, UPT, UP2 ;  /* 0x000000ff0900728c */ /* 0x000fd4000bf45320 */
[----:B------:R-:W-:Y:S01]  /*0490*/  VOTEU.ANY UP1, P0 ;  /* 0x0000000000ff7886 */ /* 0x000fe20000020100 */
[----:B------:R-:W-:-:S04]  /*04a0*/  @!UP2 USEL UR4, URZ, 0xffffffff, UP1 ;  /* 0xffffffffff04a887 */ /* 0x000fc80008800000 */
[----:B------:R-:W-:-:S04]  /*04b0*/  ULOP3.LUT UR4, UR4, 0x1, URZ, 0xc0, !UPT ;  /* 0x0000000104047892 */ /* 0x000fc8000f8ec0ff */
[----:B------:R-:W-:-:S11]  /*04c0*/  UISETP.NE.U32.AND UP2, UPT, UR4, 0x1, UPT ;  /* 0x000000010400788c */ /* 0x000fd6000bf45070 */
.L_x_8:
[----:B-12---:R-:W1:Y:S01]  /*04d0*/  SHFL.IDX PT, R2, R65, RZ, 0x1f ;  /* 0x00001fff41027589 */ /* 0x006e6200000e0000 */
[----:B------:R-:W-:-:S04]  /*04e0*/  UISETP.NE.AND UP1, UPT, UR10, 0x2, UPT ;  /* 0x000000020a00788c */ /* 0x000fc8000bf25270 */
[----:B------:R-:W-:Y:S01]  /*04f0*/  USEL UR20, URZ, 0x1, UP1 ;  /* 0x00000001ff147887 */ /* 0x000fe20008800000 */
[----:B-1----:R-:W-:-:S13]  /*0500*/  ISETP.NE.AND P0, PT, R2, RZ, PT ;  /* 0x000000ff0200720c */ /* 0x002fda0003f05270 */
[----:B------:R-:W-:Y:S05]  /*0510*/  @P0 BRA `(.L_x_9) ;  /* 0x0000000000400947 */ /* 0x000fea0003800000 */
[----:B------:R-:W1:Y:S01]  /*0520*/  S2UR UR4, SR_CgaCtaId ;  /* 0x00000000000479c3 */ /* 0x000e620000008800 */
[----:B------:R-:W-:Y:S01]  /*0530*/  UMOV UR5, 0x400 ;  /* 0x0000040000057882 */ /* 0x000fe20000000000 */
[----:B------:R-:W-:Y:S01]  /*0540*/  UMOV UR6, 0x1 ;  /* 0x0000000100067882 */ /* 0x000fe20000000000 */
[----:B------:R-:W-:Y:S01]  /*0550*/  ELECT P0, URZ, PT ;  /* 0x0000000000ff782f */ /* 0x000fe20003800000 */
[----:B------:R-:W-:-:S04]  /*0560*/  UIADD3 UR6, UPT, UPT, -UR6, 0x100000, URZ ;  /* 0x0010000006067890 */ /* 0x000fc8000fffe1ff */
[----:B------:R-:W-:Y:S02]  /*0570*/  USHF.L.U32 UR7, UR6, 0xb, URZ ;  /* 0x0000000b06077899 */ /* 0x000fe400080006ff */
[----:B------:R-:W-:Y:S02]  /*0580*/  USHF.L.U32 UR6, UR6, 0x1, URZ ;  /* 0x0000000106067899 */ /* 0x000fe400080006ff */
[----:B-1----:R-:W-:Y:S01]  /*0590*/  ULEA UR4, UR4, UR5, 0x18 ;  /* 0x0000000504047291 */ /* 0x002fe2000f8ec0ff */
[----:B------:R-:W1:Y:S11]  /*05a0*/  FENCE.VIEW.ASYNC.S ;  /* 0x00000000000073c6 */ /* 0x000e760000000000 */
[----:B-1----:R1:W2:Y:S01]  /*05b0*/  SYNCS.EXCH.64 URZ, [UR4], UR6 ;  /* 0x0000000604ff75b2 */ /* 0x0022a20008000100 */
[----:B------:R1:W3:Y:S01]  /*05c0*/  SYNCS.EXCH.64 URZ, [UR4+0x18], UR6 ;  /* 0x0000180604ff75b2 */ /* 0x0002e20008000100 */
[----:B------:R1:W4:Y:S01]  /*05d0*/  SYNCS.EXCH.64 URZ, [UR4+0x8], UR6 ;  /* 0x0000080604ff75b2 */ /* 0x0003220008000100 */
[----:B------:R1:W1:Y:S01]  /*05e0*/  SYNCS.EXCH.64 URZ, [UR4+0x20], UR6 ;  /* 0x0000200604ff75b2 */ /* 0x0002620008000100 */
[----:B------:R1:W1:Y:S01]  /*05f0*/  SYNCS.EXCH.64 URZ, [UR4+0x10], UR6 ;  /* 0x0000100604ff75b2 */ /* 0x0002620008000100 */
[----:B------:R1:W1:Y:S01]  /*0600*/  SYNCS.EXCH.64 URZ, [UR4+0x28], UR6 ;  /* 0x0000280604ff75b2 */ /* 0x0002620008000100 */
[----:B------:R-:W-:Y:S01]  /*0610*/  NOP ;  /* 0x0000000000007918 */ /* 0x000fe20000000000 */
.L_x_9:
[----:B------:R-:W2:Y:S01]  /*0620*/  SHFL.IDX PT, R2, R65, RZ, 0x1f ;  /* 0x00001fff41027589 */ /* 0x000ea200000e0000 */
[----:B------:R-:W-:Y:S01]  /*0630*/  NOP ;  /* 0x0000000000007918 */ /* 0x000fe20000000000 */
[----:B--2---:R-:W-:-:S13]  /*0640*/  ISETP.NE.AND P0, PT, R2, 0x1, PT ;  /* 0x000000010200780c */ /* 0x004fda0003f05270 */
[----:B------:R-:W-:Y:S05]  /*0650*/  @P0 BRA `(.L_x_10) ;  /* 0x0000000000500947 */ /* 0x000fea0003800000 */
[----:B-1----:R-:W1:Y:S01]  /*0660*/  S2UR UR4, SR_CgaCtaId ;  /* 0x00000000000479c3 */ /* 0x002e620000008800 */
[----:B------:R-:W-:Y:S01]  /*0670*/  UMOV UR5, 0x400 ;  /* 0x0000040000057882 */ /* 0x000fe20000000000 */
[----:B------:R-:W-:Y:S01]  /*0680*/  UMOV UR8, 0x20 ;  /* 0x0000002000087882 */ /* 0x000fe20000000000 */
[----:B------:R-:W-:Y:S01]  /*0690*/  UMOV UR6, 0x80 ;  /* 0x0000008000067882 */ /* 0x000fe20000000000 */
[----:B------:R-:W-:-:S04]  /*06a0*/  UIADD3 UR8, UPT, UPT, -UR8, 0x100000, URZ ;  /* 0x0010000008087890 */ /* 0x000fc8000fffe1ff */
[----:B------:R-:W-:Y:S02]  /*06b0*/  USHF.L.U32 UR9, UR8, 0xb, URZ ;  /* 0x0000000b08097899 */ /* 0x000fe400080006ff */
[----:B------:R-:W-:Y:S02]  /*06c0*/  USHF.L.U32 UR8, UR8, 0x1, URZ ;  /* 0x0000000108087899 */ /* 0x000fe400080006ff */
[----:B------:R-:W-:-:S04]  /*06d0*/  UIADD3 UR6, UPT, UPT, -UR6, 0x100000, URZ ;  /* 0x0010000006067890 */ /* 0x000fc8000fffe1ff */
[----:B------:R-:W-:Y:S02]  /*06e0*/  USHF.L.U32 UR7, UR6, 0xb, URZ ;  /* 0x0000000b06077899 */ /* 0x000fe400080006ff */
[----:B------:R-:W-:Y:S01]  /*06f0*/  USHF.L.U32 UR6, UR6, 0x1, URZ ;  /* 0x0000000106067899 */ /* 0x000fe200080006ff */
[----:B------:R-:W-:Y:S01]  /*0700*/  ELECT P0, URZ, PT ;  /* 0x0000000000ff782f */ /* 0x000fe20003800000 */
[----:B-1----:R-:W-:Y:S01]  /*0710*/  ULEA UR4, UR4, UR5, 0x18 ;  /* 0x0000000504047291 */ /* 0x002fe2000f8ec0ff */
[----:B------:R-:W1:Y:S11]  /*0720*/  FENCE.VIEW.ASYNC.S ;  /* 0x00000000000073c6 */ /* 0x000e760000000000 */
[----:B-1----:R2:W1:Y:S01]  /*0730*/  SYNCS.EXCH.64 URZ, [UR4+0x30], UR8 ;  /* 0x0000300804ff75b2 */ /* 0x0024620008000100 */
[----:B------:R2:W1:Y:S01]  /*0740*/  SYNCS.EXCH.64 URZ, [UR4+0x48], UR6 ;  /* 0x0000480604ff75b2 */ /* 0x0004620008000100 */
[----:B------:R2:W1:Y:S01]  /*0750*/  SYNCS.EXCH.64 URZ, [UR4+0x38], UR8 ;  /* 0x0000380804ff75b2 */ /* 0x0004620008000100 */
[----:B------:R2:W1:Y:S01]  /*0760*/  SYNCS.EXCH.64 URZ, [UR4+0x50], UR6 ;  /* 0x0000500604ff75b2 */ /* 0x0004620008000100 */
[----:B------:R2:W1:Y:S01]  /*0770*/  SYNCS.EXCH.64 URZ, [UR4+0x40], UR8 ;  /* 0x0000400804ff75b2 */ /* 0x0004620008000100 */
[----:B------:R2:W1:Y:S02]  /*0780*/  SYNCS.EXCH.64 URZ, [UR4+0x58], UR6 ;  /* 0x0000580604ff75b2 */ /* 0x0004640008000100 */
[----:B--2---:R-:W-:Y:S01]  /*0790*/  NOP ;  /* 0x0000000000007918 */ /* 0x004fe20000000000 */
.L_x_10:
[----:B------:R-:W2:Y:S01]  /*07a0*/  SHFL.IDX PT, R2, R65, RZ, 0x1f ;  /* 0x00001fff41027589 */ /* 0x000ea200000e0000 */
[----:B------:R-:W-:Y:S01]  /*07b0*/  NOP ;  /* 0x0000000000007918 */ /* 0x000fe20000000000 */
[----:B--2---:R-:W-:-:S13]  /*07c0*/  ISETP.NE.AND P0, PT, R2, 0x3, PT ;  /* 0x000000030200780c */ /* 0x004fda0003f05270 */
[----:B------:R-:W-:Y:S05]  /*07d0*/  @P0 BRA `(.L_x_11) ;  /* 0x0000000000300947 */ /* 0x000fea0003800000 */
[----:B-1----:R-:W1:Y:S01]  /*07e0*/  S2UR UR6, SR_CgaCtaId ;  /* 0x00000000000679c3 */ /* 0x002e620000008800 */
[----:B------:R-:W-:Y:S01]  /*07f0*/  UMOV UR4, 0x400 ;  /* 0x0000040000047882 */ /* 0x000fe20000000000 */
[----:B------:R-:W-:Y:S01]  /*0800*/  UMOV UR5, 0x20 ;  /* 0x0000002000057882 */ /* 0x000fe20000000000 */
[----:B------:R-:W-:Y:S01]  /*0810*/  ELECT P0, URZ, PT ;  /* 0x0000000000ff782f */ /* 0x000fe20003800000 */
[----:B-1----:R-:W-:Y:S02]  /*0820*/  ULEA UR6, UR6, UR4, 0x18 ;  /* 0x0000000406067291 */ /* 0x002fe4000f8ec0ff */
[----:B------:R-:W-:-:S04]  /*0830*/  UIADD3 UR4, UPT, UPT, -UR5, 0x100000, URZ ;  /* 0x0010000005047890 */ /* 0x000fc8000fffe1ff */
[----:B------:R-:W-:Y:S02]  /*0840*/  USHF.L.U32 UR5, UR4, 0xb, URZ ;  /* 0x0000000b04057899 */ /* 0x000fe400080006ff */
[----:B------:R-:W-:Y:S01]  /*0850*/  USHF.L.U32 UR4, UR4, 0x1, URZ ;  /* 0x0000000104047899 */ /* 0x000fe200080006ff */
[----:B------:R-:W1:Y:S11]  /*0860*/  FENCE.VIEW.ASYNC.S ;  /* 0x00000000000073c6 */ /* 0x000e760000000000 */
[----:B-1----:R2:W1:Y:S01]  /*0870*/  SYNCS.EXCH.64 URZ, [UR6+0x60], UR4 ;  /* 0x0000600406ff75b2 */ /* 0x0024620008000100 */
[----:B------:R2:W1:Y:S02]  /*0880*/  SYNCS.EXCH.64 URZ, [UR6+0x68], UR4 ;  /* 0x0000680406ff75b2 */ /* 0x0004640008000100 */
[----:B--2---:R-:W-:Y:S01]  /*0890*/  NOP ;  /* 0x0000000000007918 */ /* 0x004fe20000000000 */
.L_x_11:
[----:B------:R-:W2:Y:S01]  /*08a0*/  SHFL.IDX PT, R2, R65, RZ, 0x1f ;  /* 0x00001fff41027589 */ /* 0x000ea200000e0000 */
[----:B------:R-:W-:Y:S01]  /*08b0*/  NOP ;  /* 0x0000000000007918 */ /* 0x000fe20000000000 */
[----:B--2---:R-:W-:-:S13]  /*08c0*/  ISETP.NE.AND P0, PT, R2, 0x4, PT ;  /* 0x000000040200780c */ /* 0x004fda0003f05270 */
[----:B------:R-:W-:Y:S05]  /*08d0*/  @P0 BRA `(.L_x_12) ;  /* 0x00000000004c0947 */ /* 0x000fea0003800000 */
[----:B-1----:R-:W1:Y:S01]  /*08e0*/  S2UR UR6, SR_CgaCtaId ;  /* 0x00000000000679c3 */ /* 0x002e620000008800 */
[----:B------:R-:W-:Y:S01]  /*08f0*/  UMOV UR4, 0x100 ;  /* 0x0000010000047882 */ /* 0x000fe20000000000 */
[----:B------:R-:W-:Y:S01]  /*0900*/  UMOV UR5, 0x400 ;  /* 0x0000040000057882 */ /* 0x000fe20000000000 */
[----:B------:R-:W-:Y:S01]  /*0910*/  USEL UR4, UR4, 0xe0, UP2 ;  /* 0x000000e004047887 */ /* 0x000fe20009000000 */
[----:B------:R-:W-:Y:S01]  /*0920*/  UMOV UR8, 0x1 ;  /* 0x0000000100087882 */ /* 0x000fe20000000000 */
[----:B------:R-:W-:Y:S01]  /*0930*/  ELECT P0, URZ, PT ;  /* 0x0000000000ff782f */ /* 0x000fe20003800000 */
[----:B------:R-:W-:-:S04]  /*0940*/  UIADD3 UR8, UPT, UPT, -UR8, 0x100000, URZ ;  /* 0x0010000008087890 */ /* 0x000fc8000fffe1ff */
[----:B------:R-:W-:Y:S02]  /*0950*/  USHF.L.U32 UR9, UR8, 0xb, URZ ;  /* 0x0000000b08097899 */ /* 0x000fe400080006ff */
[----:B------:R-:W-:Y:S02]  /*0960*/  USHF.L.U32 UR8, UR8, 0x1, URZ ;  /* 0x0000000108087899 */ /* 0x000fe400080006ff */
[----:B-1----:R-:W-:Y:S02]  /*0970*/  ULEA UR6, UR6, UR5, 0x18 ;  /* 0x0000000506067291 */ /* 0x002fe4000f8ec0ff */
[----:B------:R-:W-:-:S04]  /*0980*/  UIADD3 UR4, UPT, UPT, -UR4, 0x100000, URZ ;  /* 0x0010000004047890 */ /* 0x000fc8000fffe1ff */
[----:B------:R-:W-:Y:S02]  /*0990*/  USHF.L.U32 UR5, UR4, 0xb, URZ ;  /* 0x0000000b04057899 */ /* 0x000fe400080006ff */
[----:B------:R-:W-:Y:S01]  /*09a0*/  USHF.L.U32 UR4, UR4, 0x1, URZ ;  /* 0x0000000104047899 */ /* 0x000fe200080006ff */
[----:B------:R-:W1:Y:S03]  /*09b0*/  FENCE.VIEW.ASYNC.S ;  /* 0x00000000000073c6 */ /* 0x000e660000000000 */
[----:B-1----:R2:W1:Y:S08]  /*09c0*/  SYNCS.EXCH.64 URZ, [UR6+0x70], UR8 ;  /* 0x0000700806ff75b2 */ /* 0x0024700008000100 */
[----:B------:R2:W1:Y:S01]  /*09d0*/  SYNCS.EXCH.64 URZ, [UR6+0x80], UR4 ;  /* 0x0000800406ff75b2 */ /* 0x0004620008000100 */
[----:B------:R2:W1:Y:S01]  /*09e0*/  SYNCS.EXCH.64 URZ, [UR6+0x78], UR8 ;  /* 0x0000780806ff75b2 */ /* 0x0004620008000100 */
[----:B------:R2:W1:Y:S02]  /*09f0*/  SYNCS.EXCH.64 URZ, [UR6+0x88], UR4 ;  /* 0x0000880406ff75b2 */ /* 0x0004640008000100 */
[----:B--2---:R-:W-:Y:S01]  /*0a00*/  NOP ;  /* 0x0000000000007918 */ /* 0x004fe20000000000 */
.L_x_12:
        /* <DEDUP_REMOVED lines=22> */
[----:B------:R2:W1:Y:S01]  /*0b70*/  SYNCS.EXCH.64 URZ, [UR4+0xc0], UR6 ;  /* 0x0000c00604ff75b2 */ /* 0x0004620008000100 */
[----:B------:R2:W1:Y:S01]  /*0b80*/  SYNCS.EXCH.64 URZ, [UR4+0xa8], UR8 ;  /* 0x0000a80804ff75b2 */ /* 0x0004620008000100 */
[----:B------:R2:W1:Y:S02]  /*0b90*/  SYNCS.EXCH.64 URZ, [UR4+0xc8], UR6 ;  /* 0x0000c80604ff75b2 */ /* 0x0004640008000100 */
[----:B--2---:R-:W-:Y:S01]  /*0ba0*/  NOP ;  /* 0x0000000000007918 */ /* 0x004fe20000000000 */
.L_x_13:
        /* <DEDUP_REMOVED lines=13> */
[----:B-1----:R2:W1:Y:S01]  /*0c80*/  SYNCS.EXCH.64 URZ, [UR4+0xd0], UR6 ;  /* 0x0000d00604ff75b2 */ /* 0x0024620008000100 */
[----:B------:R2:W1:Y:S01]  /*0c90*/  SYNCS.EXCH.64 URZ, [UR4+0xe0], UR6 ;  /* 0x0000e00604ff75b2 */ /* 0x0004620008000100 */
[----:B------:R2:W1:Y:S01]  /*0ca0*/  SYNCS.EXCH.64 URZ, [UR4+0xd8], UR6 ;  /* 0x0000d80604ff75b2 */ /* 0x0004620008000100 */
[----:B------:R2:W1:Y:S02]  /*0cb0*/  SYNCS.EXCH.64 URZ, [UR4+0xe8], UR6 ;  /* 0x0000e80604ff75b2 */ /* 0x0004640008000100 */
[----:B--2---:R-:W-:Y:S01]  /*0cc0*/  NOP ;  /* 0x0000000000007918 */ /* 0x004fe20000000000 */
.L_x_14:
[----:B------:R-:W2:Y:S01]  /*0cd0*/  S2UR UR5, SR_CTAID.X ;  /* 0x00000000000579c3 */ /* 0x000ea20000002500 */
[----:B------:R-:W-:-:S05]  /*0ce0*/  CS2R.32 R59, SR_CgaSize ;  /* 0x00000000003b7805 */ /* 0x000fca0000008a00 */
[----:B------:R-:W-:-:S05]  /*0cf0*/  IMAD R59, R59, -0xa0, RZ ;  /* 0xffffff603b3b7824 */ /* 0x000fca00078e02ff */
[----:B-1----:R-:W-:-:S14]  /*0d00*/  R2UR UR7, R59 ;  /* 0x000000003b0772ca */ /* 0x002fdc00000e0000 */
[----:B------:R-:W1:Y:S01]  /*0d10*/  LDCU UR7, c[0x0][UR7+0x2b0] ;  /* 0x00005600070777ac */ /* 0x000e620008000800 */
[----:B------:R-:W-:Y:S01]  /*0d20*/  NOP ;  /* 0x0000000000007918 */ /* 0x000fe20000000000 */
[----:B------:R-:W-:-:S05]  /*0d30*/  CS2R.32 R59, SR_CgaSize ;  /* 0x00000000003b7805 */ /* 0x000fca0000008a00 */
[----:B------:R-:W-:-:S05]  /*0d40*/  IMAD R59, R59, -0xa0, RZ ;  /* 0xffffff603b3b7824 */ /* 0x000fca00078e02ff */
[----:B------:R-:W-:-:S14]  /*0d50*/  R2UR UR6, R59 ;  /* 0x000000003b0672ca */ /* 0x000fdc00000e0000 */
[----:B------:R-:W3:Y:S01]  /*0d60*/  LDCU UR6, c[0x0][UR6+0x2b4] ;  /* 0x00005680060677ac */ /* 0x000ee20008000800 */
[----:B------:R-:W4:Y:S08]  /*0d70*/  S2UR UR4, SR_CTAID.Y ;  /* 0x00000000000479c3 */ /* 0x000f300000002600 */
[----:B------:R-:W3:Y:S01]  /*0d80*/  LDC R10, c[0x0][0xb24] ;  /* 0x0002c900ff0a7b82 */ /* 0x000ee20000000800 */
[----:B--2---:R-:W-:-:S02]  /*0d90*/  I2FP.F32.U32 R59, UR5 ;  /* 0x00000005003b7c45 */ /* 0x004fc40008201000 */
[----:B------:R-:W-:-:S05]  /*0da0*/  CS2R.32 R3, SR_CgaSize ;  /* 0x0000000000037805 */ /* 0x000fca0000008a00 */
[----:B------:R-:W-:-:S06]  /*0db0*/  IMAD R3, R3, -0xa0, RZ ;  /* 0xffffff6003037824 */ /* 0x000fcc00078e02ff */
[----:B------:R-:W2:Y:S01]  /*0dc0*/  LDC R3, c[0x0][R3+0x2a0] ;  /* 0x0000a80003037b82 */ /* 0x000ea20000000800 */
[----:B------:R-:W-:Y:S01]  /*0dd0*/  MOV R21, UR5 ;  /* 0x0000000500157c02 */ /* 0x000fe20008000f00 */
[----:B-1----:R-:W-:Y:S01]  /*0de0*/  FMUL R59, R59, UR7 ;  /* 0x000000073b3b7c20 */ /* 0x002fe20008400000 */
[----:B----4-:R-:W-:Y:S02]  /*0df0*/  I2FP.F32.U32 R58, UR4 ;  /* 0x00000004003a7c45 */ /* 0x010fe40008201000 */
[----:B------:R-:W-:-:S05]  /*0e00*/  CS2R.32 R2, SR_CgaSize ;  /* 0x0000000000027805 */ /* 0x000fca0000008a00 */
[----:B------:R-:W-:-:S06]  /*0e10*/  IMAD R2, R2, -0xa0, RZ ;  /* 0xffffff6002027824 */ /* 0x000fcc00078e02ff */
[----:B------:R-:W1:Y:S01]  /*0e20*/  LDC R2, c[0x0][R2+0x2a4] ;  /* 0x0000a90002027b82 */ /* 0x000e620000000800 */
[----:B------:R-:W-:Y:S01]  /*0e30*/  MOV R20, UR4 ;  /* 0x0000000400147c02 */ /* 0x000fe20008000f00 */
[----:B------:R-:W4:Y:S01]  /*0e40*/  F2I.U32.TRUNC.NTZ R59, R59 ;  /* 0x0000003b003b7305 */ /* 0x000f22000020f000 */
[----:B---3--:R-:W-:-:S05]  /*0e50*/  FMUL R58, R58, UR6 ;  /* 0x000000063a3a7c20 */ /* 0x008fca0008400000 */
[----:B------:R-:W-:Y:S01]  /*0e60*/  BAR.SYNC.DEFER_BLOCKING 0x0 ;  /* 0x0000000000007b1d */ /* 0x000fe20000010000 */
[----:B------:R-:W-:-:S05]  /*0e70*/  ISETP.GE.AND P0, PT, R10, 0x1, PT ;  /* 0x000000010a00780c */ /* 0x000fca0003f06270 */
[----:B------:R-:W3:Y:S02]  /*0e80*/  F2I.U32.TRUNC.NTZ R58, R58 ;  /* 0x0000003a003a7305 */ /* 0x000ee4000020f000 */
[----:B------:R-:W1:Y:S01]  /*0e90*/  S2UR UR60, SR_CTAID.Z ;  /* 0x00000000003c79c3 */ /* 0x000e620000002700 */
[----:B----4-:R-:W-:-:S05]  /*0ea0*/  IADD3 R59, PT, PT, -R59, RZ, RZ ;  /* 0x000000ff3b3b7210 */ /* 0x010fca0007ffe1ff */
[----:B--2---:R-:W-:Y:S01]  /*0eb0*/  IMAD R59, R3, R59, UR5 ;  /* 0x00000005033b7e24 */ /* 0x004fe2000f8e023b */
[----:B---3--:R-:W-:-:S05]  /*0ec0*/  IADD3 R58, PT, PT, -R58, RZ, RZ ;  /* 0x000000ff3a3a7210 */ /* 0x008fca0007ffe1ff */
[----:B-1----:R-:W-:Y:S01]  /*0ed0*/  IMAD R58, R2, R58, UR4 ;  /* 0x00000004023a7e24 */ /* 0x002fe2000f8e023a */
[----:B------:R-:W-:Y:S06]  /*0ee0*/  @!P0 BRA `(.L_x_15) ;  /* 0x0000000000b88947 */ /* 0x000fec0003800000 */
[----:B------:R-:W1:Y:S01]  /*0ef0*/  LDC.64 R4, c[0x0][0xb18] ;  /* 0x0002c600ff047b82 */ /* 0x000e620000000a00 */
[----:B------:R-:W-:-:S07]  /*0f00*/  ISETP.NE.AND P0, PT, R10, 0x1, PT ;  /* 0x000000010a00780c */ /* 0x000fce0003f05270 */
[----:B------:R-:W2:Y:S08]  /*0f10*/  LDC R9, c[0x0][0xb0c] ;  /* 0x0002c300ff097b82 */ /* 0x000eb00000000800 */
[----:B------:R-:W3:Y:S08]  /*0f20*/  LDC R12, c[0x0][0x370] ;  /* 0x0000dc00ff0c7b82 */ /* 0x000ef00000000800 */
[----:B------:R-:W4:Y:S01]  /*0f30*/  LDC R11, c[0x0][0x374] ;  /* 0x0000dd00ff0b7b82 */ /* 0x000f220000000800 */
[----:B-1----:R-:W-:-:S07]  /*0f40*/  ISETP.NE.AND P1, PT, R4, 0x1, PT ;  /* 0x000000010400780c */ /* 0x002fce0003f25270 */
[----:B------:R-:W3:Y:S01]  /*0f50*/  LDC.64 R6, c[0x0][0xb10] ;  /* 0x0002c400ff067b82 */ /* 0x000ee20000000a00 */
[----:B--2---:R-:W-:-:S07]  /*0f60*/  ISETP.NE.AND P2, PT, R9, 0x1, PT ;  /* 0x000000010900780c */ /* 0x004fce0003f45270 */
[----:B------:R-:W1:Y:S08]  /*0f70*/  LDC R8, c[0x0][0xb20] ;  /* 0x0002c800ff087b82 */ /* 0x000e700000000800 */
[----:B------:R-:W2:Y:S01]  /*0f80*/  LDC.64 R2, c[0x0][0xb28] ;  /* 0x0002ca00ff027b82 */ /* 0x000ea20000000a00 */
[----:B----4-:R-:W-:-:S04]  /*0f90*/  IMAD.HI.U32 R13, R11, R5, RZ ;  /* 0x000000050b0d7227 */ /* 0x010fc800078e00ff */
[----:B------:R-:W-:-:S04]  /*0fa0*/  IMAD.HI.U32 R5, R20, R5, RZ ;  /* 0x0000000514057227 */ /* 0x000fc800078e00ff */
[----:B---3--:R-:W-:-:S05]  /*0fb0*/  IMAD.HI.U32 R14, R12, R6, RZ ;  /* 0x000000060c0e7227 */ /* 0x008fca00078e00ff */
[-C--:B------:R-:W-:Y:S01]  /*0fc0*/  @P2 SHF.R.U32.HI R12, RZ, R7.reuse, R14 ;  /* 0x00000007ff0c2219 */ /* 0x080fe2000001160e */
[----:B------:R-:W-:Y:S01]  /*0fd0*/  IMAD.HI.U32 R14, R21, R6, RZ ;  /* 0x00000006150e7227 */ /* 0x000fe200078e00ff */
[-C--:B-1----:R-:W-:Y:S02]  /*0fe0*/  @P1 SHF.R.U32.HI R11, RZ, R8.reuse, R13 ;  /* 0x00000008ff0b1219 */ /* 0x082fe4000001160d */
[----:B------:R-:W-:Y:S02]  /*0ff0*/  SHF.R.U32.HI R5, RZ, R8, R5 ;  /* 0x00000008ff057219 */ /* 0x000fe40000011605 */
[----:B------:R-:W-:Y:S02]  /*1000*/  SHF.R.U32.HI R14, RZ, R7, R14 ;  /* 0x00000007ff0e7219 */ /* 0x000fe4000001160e */
[----:B------:R-:W-:Y:S01]  /*1010*/  SEL R5, R20, R5, !P1 ;  /* 0x0000000514057207 */ /* 0x000fe20004800000 */
[----:B--2---:R-:W-:Y:S01]  /*1020*/  IMAD.HI.U32 R13, R11, R2, RZ ;  /* 0x000000020b0d7227 */ /* 0x004fe200078e00ff */
[----:B------:R-:W-:-:S03]  /*1030*/  SEL R14, R21, R14, !P2 ;  /* 0x0000000e150e7207 */ /* 0x000fc60005000000 */
[----:B------:R-:W-:Y:S01]  /*1040*/  IMAD.HI.U32 R6, R12, R2, RZ ;  /* 0x000000020c067227 */ /* 0x000fe200078e00ff */
[----:B------:R-:W-:-:S04]  /*1050*/  @P0 SHF.R.U32.HI R11, RZ, R3, R13 ;  /* 0x00000003ff0b0219 */ /* 0x000fc8000001160d */
[----:B------:R-:W-:Y:S01]  /*1060*/  @P0 SHF.R.U32.HI R12, RZ, R3, R6 ;  /* 0x00000003ff0c0219 */ /* 0x000fe20000011606 */
[----:B------:R-:W-:-:S04]  /*1070*/  IMAD R11, R11, R10, RZ ;  /* 0x0000000a0b0b7224 */ /* 0x000fc800078e02ff */
[----:B------:R-:W-:Y:S01]  /*1080*/  IMAD R6, R12, R10, RZ ;  /* 0x0000000a0c067224 */ /* 0x000fe200078e02ff */
[----:B------:R-:W-:-:S04]  /*1090*/  ISETP.GE.AND P1, PT, R5, R11, PT ;  /* 0x0000000b0500720c */ /* 0x000fc80003f26270 */
[----:B------:R-:W-:Y:S01]  /*10a0*/  ISETP.GE.OR P1, PT, R14, R6, P1 ;  /* 0x000000060e00720c */ /* 0x000fe20000f26670 */
[----:B------:R-:W-:-:S05]  /*10b0*/  IMAD.HI.U32 R6, R5, R2, RZ ;  /* 0x0000000205067227 */ /* 0x000fca00078e00ff */
[----:B------:R-:W-:-:S04]  /*10c0*/  SHF.R.U32.HI R6, RZ, R3, R6 ;  /* 0x00000003ff067219 */ /* 0x000fc80000011606 */
[----:B------:R-:W-:-:S03]  /*10d0*/  SEL R6, R5, R6, !P0 ;  /* 0x0000000605067207 */ /* 0x000fc60004000000 */
[----:B------:R-:W-:Y:S01]  /*10e0*/  @!P1 IMAD.HI.U32 R7, R14, R2, RZ ;  /* 0x000000020e079227 */ /* 0x000fe200078e00ff */
[----:B------:R-:W-:-:S04]  /*10f0*/  IADD3 R2, PT, PT, -R6, RZ, RZ ;  /* 0x000000ff06027210 */ /* 0x000fc80007ffe1ff */
[----:B------:R-:W-:Y:S01]  /*1100*/  @!P1 SHF.R.U32.HI R3, RZ, R3, R7 ;  /* 0x00000003ff039219 */ /* 0x000fe20000011607 */
[----:B------:R-:W-:Y:S01]  /*1110*/  IMAD R2, R10, R2, R5 ;  /* 0x000000020a027224 */ /* 0x000fe200078e0205 */
[----:B------:R-:W-:Y:S02]  /*1120*/  IADD3 R7, PT, PT, -R5, RZ, RZ ;  /* 0x000000ff05077210 */ /* 0x000fe40007ffe1ff */
[----:B------:R-:W-:-:S03]  /*1130*/  @!P1 SEL R3, R14, R3, !P0 ;  /* 0x000000030e039207 */ /* 0x000fc60004000000 */
[----:B------:R-:W-:Y:S02]  /*1140*/  IMAD R7, R4, R7, R20 ;  /* 0x0000000704077224 */ /* 0x000fe400078e0214 */
[--C-:B------:R-:W-:Y:S02]  /*1150*/  @!P1 IMAD.IADD R6, R6, 0x1, -R3.reuse ;  /* 0x0000000106069824 */ /* 0x100fe400078e0a03 */
[----:B------:R-:W-:Y:S01]  /*1160*/  @!P1 IMAD R3, R2, R12, R3 ;  /* 0x0000000c02039224 */ /* 0x000fe200078e0203 */
[----:B------:R-:W-:Y:S01]  /*1170*/  IADD3 R2, PT, PT, -R14, RZ, RZ ;  /* 0x000000ff0e027210 */ /* 0x000fe20007ffe1ff */
[----:B------:R-:W-:Y:S02]  /*1180*/  @!P1 IMAD R5, R6, R10, R14 ;  /* 0x0000000a06059224 */ /* 0x000fe400078e020e */
[----:B------:R-:W-:Y:S02]  /*1190*/  @!P1 IMAD.MOV.U32 R14, RZ, RZ, R3 ;  /* 0x000000ffff0e9224 */ /* 0x000fe400078e0003 */
[----:B------:R-:W-:-:S02]  /*11a0*/  IMAD R2, R9, R2, R21 ;  /* 0x0000000209027224 */ /* 0x000fc400078e0215 */
[----:B------:R-:W-:Y:S02]  /*11b0*/  IMAD R20, R5, R4, R7 ;  /* 0x0000000405147224 */ /* 0x000fe400078e0207 */
[----:B------:R-:W-:Y:S02]  /*11c0*/  IMAD R21, R14, R9, R2 ;  /* 0x000000090e157224 */ /* 0x000fe400078e0202 */
.L_x_15:
[----:B------:R-:W1:Y:S01]  /*11d0*/  LDCU UR4, c[0x0][0xb30] ;  /* 0x00016600ff0477ac */ /* 0x000e620008000800 */
[----:B------:R-:W2:Y:S08]  /*11e0*/  S2UR UR53, SR_CgaCtaId ;  /* 0x00000000003579c3 */ /* 0x000eb00000008800 */
[----:B------:R-:W3:Y:S01]  /*11f0*/  LDC R26, c[0x0][0xb24] ;  /* 0x0002c900ff1a7b82 */ /* 0x000ee20000000800 */
[----:B-1----:R-:W-:-:S09]  /*1200*/  UISETP.NE.AND UP1, UPT, UR4, 0x1, UPT ;  /* 0x000000010400788c */ /* 0x002fd2000bf25270 */
[----:B--2---:R-:W-:Y:S05]  /*1210*/  BRA.U UP1, `(.L_x_16) ;  /* 0x0000000101407547 */ /* 0x004fea000b800000 */
[----:B------:R-:W1:Y:S08]  /*1220*/  LDC.64 R4, c[0x0][0xb10] ;  /* 0x0002c400ff047b82 */ /* 0x000e700000000a00 */
[----:B------:R-:W2:Y:S08]  /*1230*/  LDC.64 R2, c[0x0][0xb18] ;  /* 0x0002c600ff027b82 */ /* 0x000eb00000000a00 */
[----:B------:R-:W4:Y:S08]  /*1240*/  LDC R6, c[0x0][0xb20] ;  /* 0x0002c800ff067b82 */ /* 0x000f300000000800 */
[----:B------:R-:W3:Y:S01]  /*1250*/  LDC R7, c[0x0][0xb0c] ;  /* 0x0002c300ff077b82 */ /* 0x000ee20000000800 */
[----:B-1----:R-:W-:-:S05]  /*1260*/  IMAD.HI.U32 R4, R21, R4, RZ ;  /* 0x0000000415047227 */ /* 0x002fca00078e00ff */
[----:B------:R-:W-:Y:S01]  /*1270*/  SHF.R.U32.HI R4, RZ, R5, R4 ;  /* 0x00000005ff047219 */ /* 0x000fe20000011604 */
[----:B--2---:R-:W-:Y:S01]  /*1280*/  IMAD.HI.U32 R3, R20, R3, RZ ;  /* 0x0000000314037227 */ /* 0x004fe200078e00ff */
[----:B------:R-:W-:-:S04]  /*1290*/  ISETP.NE.AND P0, PT, R2, 0x1, PT ;  /* 0x000000010200780c */ /* 0x000fc80003f05270 */
[----:B----4-:R-:W-:-:S04]  /*12a0*/  SHF.R.U32.HI R3, RZ, R6, R3 ;  /* 0x00000006ff037219 */ /* 0x010fc80000011603 */
[----:B------:R-:W-:Y:S02]  /*12b0*/  SEL R3, R20, R3, !P0 ;  /* 0x0000000314037207 */ /* 0x000fe40004000000 */
[----:B---3--:R-:W-:-:S04]  /*12c0*/  ISETP.NE.AND P1, PT, R7, 0x1, PT ;  /* 0x000000010700780c */ /* 0x008fc80003f25270 */
[----:B------:R-:W-:-:S05]  /*12d0*/  SEL R4, R21, R4, !P1 ;  /* 0x0000000415047207 */ /* 0x000fca0004800000 */
[----:B------:R-:W-:Y:S02]  /*12e0*/  IMAD.IADD R5, R3, 0x1, -R4 ;  /* 0x0000000103057824 */ /* 0x000fe400078e0a04 */
[----:B------:R-:W-:Y:S02]  /*12f0*/  IMAD.IADD R3, R4, 0x1, -R3 ;  /* 0x0000000104037824 */ /* 0x000fe400078e0a03 */
[----:B------:R-:W-:Y:S02]  /*1300*/  IMAD R21, R5, R7, R21 ;  /* 0x0000000705157224 */ /* 0x000fe400078e0215 */
[----:B------:R-:W-:-:S07]  /*1310*/  IMAD R20, R3, R2, R20 ;  /* 0x0000000203147224 */ /* 0x000fce00078e0214 */
.L_x_16:
[----:B------:R-:W-:Y:S01]  /*1320*/  BAR.SYNC.DEFER_BLOCKING 0x0 ;  /* 0x0000000000007b1d */ /* 0x000fe20000010000 */
[----:B------:R-:W-:Y:S01]  /*1330*/  UISETP.NE.AND UP1, UPT, UR10, 0x2, UPT ;  /* 0x000000020a00788c */ /* 0x000fe2000bf25270 */
[----:B------:R-:W-:Y:S02]  /*1340*/  ISETP.NE.OR P5, PT, R0, 0x2, !P5 ;  /* 0x000000020000780c */ /* 0x000fe40006fa5670 */
[----:B------:R-:W-:-:S06]  /*1350*/  LOP3.LUT R2, R70, 0x1f, RZ, 0xc0, !PT ;  /* 0x0000001f46027812 */ /* 0x000fcc00078ec0ff */
[----:B------:R-:W-:Y:S05]  /*1360*/  BRA.U UP1, `(.L_x_17) ;  /* 0x0000001501587547 */ /* 0x000fea000b800000 */
[----:B------:R-:W1:Y:S01]  /*1370*/  LDCU UR6, c[0x0][0x38c] ;  /* 0x00007180ff0677ac */ /* 0x000e620008000800 */
[----:B------:R-:W2:Y:S01]  /*1380*/  LDC R8, c[0x0][0x370] ;  /* 0x0000dc00ff087b82 */ /* 0x000ea20000000800 */
[----:B------:R-:W-:Y:S01]  /*1390*/  PLOP3.LUT P1, PT, PT, PT, UP2, 0x80, 0x8 ;  /* 0x000000000008781c */ /* 0x000fe20003f2f028 */
[----:B------:R-:W-:Y:S01]  /*13a0*/  IMAD.MOV.U32 R15, RZ, RZ, 0x1 ;  /* 0x00000001ff0f7424 */ /* 0x000fe200078e00ff */
[----:B------:R-:W-:Y:S01]  /*13b0*/  ISETP.EQ.OR P4, PT, R2, RZ, P5 ;  /* 0x000000ff0200720c */ /* 0x000fe20002f82670 */
[----:B------:R-:W-:Y:S01]  /*13c0*/  IMAD.MOV.U32 R14, RZ, RZ, RZ ;  /* 0x000000ffff0e7224 */ /* 0x000fe200078e00ff */
[----:B------:R-:W-:Y:S02]  /*13d0*/  PLOP3.LUT P1, PT, P1, PT, PT, 0x8, 0x80 ;  /* 0x000000000080781c */ /* 0x000fe40000f2e170 */
[----:B------:R-:W-:Y:S01]  /*13e0*/  CS2R R12, SRZ ;  /* 0x00000000000c7805 */ /* 0x000fe2000001ff00 */
[----:B------:R-:W-:Y:S01]  /*13f0*/  IMAD.MOV.U32 R11, RZ, RZ, 0x1 ;  /* 0x00000001ff0b7424 */ /* 0x000fe200078e00ff */
[----:B------:R-:W4:Y:S01]  /*1400*/  LDC R0, c[0x0][0x374] ;  /* 0x0000dd00ff007b82 */ /* 0x000f220000000800 */
[----:B------:R-:W2:Y:S01]  /*1410*/  LDCU.64 UR38, c[0x0][0x348] ;  /* 0x00006900ff2677ac */ /* 0x000ea20008000a00 */
[----:B------:R-:W-:Y:S01]  /*1420*/  UMOV UR29, URZ ;  /* 0x000000ff001d7c82 */ /* 0x000fe20008000000 */
[----:B-1----:R-:W-:-:S02]  /*1430*/  UIADD3 UR5, UPT, UPT, UR6, 0xff, URZ ;  /* 0x000000ff06057890 */ /* 0x002fc4000fffe0ff */
[----:B------:R-:W-:Y:S02]  /*1440*/  UIADD3 UR54, UPT, UPT, UR6, 0x1fe, URZ ;  /* 0x000001fe06367890 */ /* 0x000fe4000fffe0ff */
[----:B------:R-:W-:-:S04]  /*1450*/  USHF.R.S32.HI UR4, URZ, 0x1f, UR5 ;  /* 0x0000001fff047899 */ /* 0x000fc80008011405 */
[----:B------:R-:W-:-:S04]  /*1460*/  ULEA.HI UR4, UR4, UR5, URZ, 0x8 ;  /* 0x0000000504047291 */ /* 0x000fc8000f8f40ff */
[----:B------:R-:W-:Y:S02]  /*1470*/  USHF.R.S32.HI UR46, URZ, 0x8, UR4 ;  /* 0x00000008ff2e7899 */ /* 0x000fe40008011404 */
[----:B------:R-:W-:Y:S02]  /*1480*/  UIADD3 UR4, UPT, UPT, UR6, -0x1, URZ ;  /* 0xffffffff06047890 */ /* 0x000fe4000fffe0ff */
[----:B------:R-:W-:Y:S02]  /*1490*/  UISETP.LT.U32.AND UP0, UPT, UR46, 0x3, UPT ;  /* 0x000000032e00788c */ /* 0x000fe4000bf01070 */
[----:B------:R-:W-:Y:S02]  /*14a0*/  UISETP.GE.U32.AND UP1, UPT, UR4, -0x1ff, UPT ;  /* 0xfffffe010400788c */ /* 0x000fe4000bf26070 */
[----:B------:R-:W-:-:S04]  /*14b0*/  USEL UR45, UR46, 0x3, UP0 ;  /* 0x000000032e2d7887 */ /* 0x000fc80008000000 */
[----:B------:R-:W-:Y:S02]  /*14c0*/  UIADD3 UR37, UPT, UPT, UR45, -0x1, URZ ;  /* 0xffffffff2d257890 */ /* 0x000fe4000fffe0ff */
[----:B------:R-:W-:-:S03]  /*14d0*/  UIADD3 UR47, UPT, UPT, UR46, -UR45, URZ ;  /* 0x8000002d2e2f7290 */ /* 0x000fc6000fffe0ff */
[----:B------:R-:W-:-:S04]  /*14e0*/  @UP1 UIADD3 UR37, UPT, UPT, UR45, URZ, URZ ;  /* 0x000000ff2d251290 */ /* 0x000fc8000fffe0ff */
[----:B--2---:R-:W-:-:S12]  /*14f0*/  UIADD3 UR37, UPT, UPT, UR37, 0x1, URZ ;  /* 0x0000000125257890 */ /* 0x004fd8000fffe0ff */
.L_x_39:
[----:B------:R-:W-:Y:S01]  /*1500*/  UISETP.NE.AND UP0, UPT, UR53, URZ, UPT ;  /* 0x000000ff3500728c */ /* 0x000fe2000bf05270 */
[----:B------:R-:W1:Y:S08]  /*1510*/  S2UR UR53, SR_CgaCtaId ;  /* 0x00000000003579c3 */ /* 0x000e700000008800 */
[----:B------:R-:W-:Y:S05]  /*1520*/  BRA.U UP0, `(.L_x_18) ;  /* 0x0000000100347547 */ /* 0x000fea000b800000 */
[----:B------:R-:W2:Y:S01]  /*1530*/  S2R R2, SR_CgaCtaId ;  /* 0x0000000000027919 */ /* 0x000ea20000008800 */
[----:B------:R-:W-:-:S04]  /*1540*/  MOV R3, 0x400 ;  /* 0x0000040000037802 */ /* 0x000fc80000000f00 */
[----:B--2---:R-:W-:Y:S02]  /*1550*/  LEA R2, R2, R3, 0x18 ;  /* 0x0000000302027211 */ /* 0x004fe400078ec0ff */
[----:B------:R-:W-:-:S03]  /*1560*/  SHF.L.U32 R3, R11, 0x1f, RZ ;  /* 0x0000001f0b037819 */ /* 0x000fc600000006ff */
[----:B------:R-:W-:-:S04]  /*1570*/  IMAD R2, R12, 0x8, R2 ;  /* 0x000000080c027824 */ /* 0x000fc800078e0202 */
[----:B------:R-:W2:Y:S02]  /*1580*/  SYNCS.PHASECHK.TRANS64.TRYWAIT P0, [R2+URZ+0xe0], R3 ;  /* 0x0000e003020075a7 */ /* 0x000ea400080011ff */
[----:B--2---:R-:W-:Y:S05]  /*1590*/  @!P0 BRA `(.L_x_19) ;  /* 0x0000006000148947 */ /* 0x004fea0003800000 */
.L_x_118:
[----:B------:R-:W-:Y:S01]  /*15a0*/  VIADD R12, R12, 0x1 ;  /* 0x000000010c0c7836 */ /* 0x000fe20000000000 */
[----:B------:R2:W-:Y:S04]  /*15b0*/  SYNCS.ARRIVE.TRANS64.A1T0 RZ, [R2+URZ+0xd0], RZ ;  /* 0x0000d0ff02ff79a7 */ /* 0x0005e800081000ff */
[----:B------:R-:W-:-:S04]  /*15c0*/  ISETP.NE.AND P0, PT, R12, 0x2, PT ;  /* 0x000000020c00780c */ /* 0x000fc80003f05270 */
[----:B------:R-:W-:Y:S02]  /*15d0*/  SEL R12, R12, RZ, P0 ;  /* 0x000000ff0c0c7207 */ /* 0x000fe40000000000 */
[----:B--2---:R-:W-:-:S04]  /*15e0*/  SEL R2, RZ, 0x1, P0 ;  /* 0x00000001ff027807 */ /* 0x004fc80000000000 */
[----:B------:R-:W-:-:S07]  /*15f0*/  LOP3.LUT R11, R11, R2, RZ, 0x3c, !PT ;  /* 0x000000020b0b7212 */ /* 0x000fce00078e3cff */
.L_x_18:
[----:B------:R-:W-:Y:S01]  /*1600*/  UMOV UR23, 0x400 ;  /* 0x0000040000177882 */ /* 0x000fe20000000000 */
[----:B------:R-:W-:Y:S01]  /*1610*/  SHF.L.U32 R2, R15, 0x1f, RZ ;  /* 0x0000001f0f027819 */ /* 0x000fe200000006ff */
[----:B-1----:R-:W-:Y:S01]  /*1620*/  ULEA UR23, UR53, UR23, 0x18 ;  /* 0x0000001735177291 */ /* 0x002fe2000f8ec0ff */
[----:B------:R-:W-:Y:S01]  /*1630*/  R2UR UR59, R21 ;  /* 0x00000000153b72ca */ /* 0x000fe200000e0000 */
[----:B------:R-:W-:Y:S01]  /*1640*/  UISETP.GE.U32.AND UP0, UPT, UR54, 0x1ff, UPT ;  /* 0x000001ff3600788c */ /* 0x000fe2000bf06070 */
[----:B------:R-:W-:Y:S01]  /*1650*/  R2UR UR27, R20 ;  /* 0x00000000141b72ca */ /* 0x000fe200000e0000 */
[----:B------:R-:W-:Y:S01]  /*1660*/  ULEA UR4, UR29, UR23, 0x3 ;  /* 0x000000171d047291 */ /* 0x000fe2000f8e18ff */
[----:B------:R-:W-:-:S08]  /*1670*/  UMOV UR21, URZ ;  /* 0x000000ff00157c82 */ /* 0x000fd00008000000 */
[----:B------:R1:W2:Y:S01]  /*1680*/  SYNCS.PHASECHK.TRANS64.TRYWAIT P2, [UR4+0x18], R2 ;  /* 0x00001802ff0075a7 */ /* 0x0002a20008041104 */
[----:B------:R-:W-:Y:S02]  /*1690*/  USHF.L.U32 UR59, UR59, 0x6, URZ ;  /* 0x000000063b3b7899 */ /* 0x000fe400080006ff */
[----:B------:R-:W-:Y:S01]  /*16a0*/  USHF.L.U32 UR27, UR27, 0x6, URZ ;  /* 0x000000061b1b7899 */ /* 0x000fe200080006ff */
[----:B------:R-:W-:Y:S11]  /*16b0*/  BRA.U !UP0, `(.L_x_20) ;  /* 0x00000005083c7547 */ /* 0x000ff6000b800000 */
[----:B------:R-:W-:Y:S01]  /*16c0*/  UMOV UR22, URZ ;  /* 0x000000ff00167c82 */ /* 0x000fe20008000000 */
[----:B------:R-:W-:-:S05]  /*16d0*/  UMOV UR13, UR29 ;  /* 0x0000001d000d7c82 */ /* 0x000fca0008000000 */
.L_x_27:
[----:B------:R-:W-:Y:S01]  /*16e0*/  ULEA UR57, UR13, UR23, 0x3 ;  /* 0x000000170d397291 */ /* 0x000fe2000f8e18ff */
[----:B--2---:R-:W-:Y:S01]  /*16f0*/  @!P5 MOV R3, 0x10000 ;  /* 0x000100000003d802 */ /* 0x004fe20000000f00 */
[----:B--2---:R-:W-:Y:S10]  /*1700*/  @P2 BRA `(.L_x_21) ;  /* 0x00000000000c2947 */ /* 0x004ff40003800000 */
[----:B------:R-:W-:-:S04]  /*1710*/  SHF.L.U32 R4, R15, 0x1f, RZ ;  /* 0x0000001f0f047819 */ /* 0x000fc800000006ff */
[----:B------:R-:W2:Y:S02]  /*1720*/  SYNCS.PHASECHK.TRANS64.TRYWAIT P0, [UR57+0x18], R4 ;  /* 0x00001804ff0075a7 */ /* 0x000ea40008001139 */
[----:B--2---:R-:W-:Y:S05]  /*1730*/  @!P0 BRA `(.L_x_22) ;  /* 0x0000005c00c08947 */ /* 0x004fea0003800000 */
.L_x_21:
[----:B------:R2:W-:Y:S01]  /*1740*/  @!P5 SYNCS.ARRIVE.TRANS64 RZ, [UR57], R3 ;  /* 0x00000003ffffd9a7 */ /* 0x0005e20008000039 */
[----:B------:R-:W-:Y:S04]  /*1750*/  BSSY.RECONVERGENT B0, `(.L_x_23) ;  /* 0x0000003000007945 */ /* 0x000fe80003800200 */
[----:B------:R-:W-:Y:S05]  /*1760*/  @P4 BRA `(.L_x_24) ;  /* 0x0000000000044947 */ /* 0x000fea0003800000 */
[----:B------:R-:W-:Y:S05]  /*1770*/  BPT.TRAP 0x1 ;  /* 0x000000040000795c */ /* 0x000fea0000300000 */
.L_x_24:
[----:B------:R-:W-:Y:S05]  /*1780*/  BSYNC.RECONVERGENT B0 ;  /* 0x0000000000007941 */ /* 0x000fea0003800200 */
.L_x_23:
[----:B------:R-:W-:Y:S01]  /*1790*/  UIADD3 UR4, UPT, UPT, UR13, 0x1, URZ ;  /* 0x000000010d047890 */ /* 0x000fe2000fffe0ff */
[----:B------:R-:W-:Y:S01]  /*17a0*/  BSSY.RECONVERGENT B0, `(.L_x_25) ;  /* 0x000003b000007945 */ /* 0x000fe20003800200 */
[----:B------:R-:W-:Y:S02]  /*17b0*/  ELECT P0, URZ, PT ;  /* 0x0000000000ff782f */ /* 0x000fe40003800000 */
[----:B------:R-:W-:-:S04]  /*17c0*/  UISETP.NE.AND UP0, UPT, UR4, 0x3, UPT ;  /* 0x000000030400788c */ /* 0x000fc8000bf05270 */
[----:B------:R-:W-:Y:S02]  /*17d0*/  USEL UR5, URZ, 0x1, UP0 ;  /* 0x00000001ff057887 */ /* 0x000fe40008000000 */
[----:B------:R-:W-:-:S04]  /*17e0*/  USEL UR29, UR4, URZ, UP0 ;  /* 0x000000ff041d7287 */ /* 0x000fc80008000000 */
[----:B------:R-:W-:Y:S01]  /*17f0*/  ULEA UR4, UR29, UR23, 0x3 ;  /* 0x000000171d047291 */ /* 0x000fe2000f8e18ff */
[----:B------:R-:W-:-:S04]  /*1800*/  LOP3.LUT R15, R15, UR5, RZ, 0x3c, !PT ;  /* 0x000000050f0f7c12 */ /* 0x000fc8000f8e3cff */
[----:B-1----:R-:W-:-:S04]  /*1810*/  SHF.L.U32 R2, R15, 0x1f, RZ ;  /* 0x0000001f0f027819 */ /* 0x002fc800000006ff */
[----:B------:R1:W1:Y:S01]  /*1820*/  SYNCS.PHASECHK.TRANS64.TRYWAIT P2, [UR4+0x18], R2 ;  /* 0x00001802ff0075a7 */ /* 0x0002620008041104 */
[----:B------:R-:W-:Y:S05]  /*1830*/  @!P0 BRA `(.L_x_26) ;  /* 0x0000000000c48947 */ /* 0x000fea0003800000 */
[----:B------:R-:W-:Y:S02]  /*1840*/  ULEA UR4, UR13, UR23, 0xf ;  /* 0x000000170d047291 */ /* 0x000fe4000f8e78ff */
[----:B------:R-:W-:Y:S02]  /*1850*/  UIADD3 UR6, UP1, UPT, UR38, 0x80, URZ ;  /* 0x0000008026067890 */ /* 0x000fe4000ff3e0ff */
[----:B------:R-:W-:Y:S02]  /*1860*/  USHF.L.U32 UR58, UR22, 0x8, URZ ;  /* 0x00000008163a7899 */ /* 0x000fe400080006ff */
[----:B------:R-:W-:Y:S02]  /*1870*/  UIADD3 UR14, UP0, UPT, UR38, 0x180, URZ ;  /* 0x00000180260e7890 */ /* 0x000fe4000ff1e0ff */
[----:B------:R-:W-:Y:S02]  /*1880*/  UIADD3.X UR7, UPT, UPT, URZ, UR39, URZ, UP1, !UPT ;  /* 0x00000027ff077290 */ /* 0x000fe40008ffe4ff */
[----:B------:R-:W-:-:S02]  /*1890*/  UIADD3 UR56, UPT, UPT, UR4, 0x3400, URZ ;  /* 0x0000340004387890 */ /* 0x000fc4000fffe0ff */
[----:B------:R-:W-:Y:S02]  /*18a0*/  UIADD3 UR50, UPT, UPT, UR58, 0x40, URZ ;  /* 0x000000403a327890 */ /* 0x000fe4000fffe0ff */
[----:B------:R-:W-:Y:S02]  /*18b0*/  UIADD3 UR48, UPT, UPT, UR4, 0x5400, URZ ;  /* 0x0000540004307890 */ /* 0x000fe4000fffe0ff */
[----:B------:R-:W-:Y:S02]  /*18c0*/  UIADD3 UR42, UPT, UPT, UR58, 0x80, URZ ;  /* 0x000000803a2a7890 */ /* 0x000fe4000fffe0ff */
[----:B------:R-:W-:Y:S02]  /*18d0*/  UIADD3 UR40, UPT, UPT, UR4, 0x7400, URZ ;  /* 0x0000740004287890 */ /* 0x000fe4000fffe0ff */
[----:B------:R-:W-:Y:S02]  /*18e0*/  UIADD3 UR34, UPT, UPT, UR58, 0xc0, URZ ;  /* 0x000000c03a227890 */ /* 0x000fe4000fffe0ff */
[----:B------:R-:W-:-:S02]  /*18f0*/  UIADD3 UR32, UPT, UPT, UR4, 0x9400, URZ ;  /* 0x0000940004207890 */ /* 0x000fc4000fffe0ff */
[----:B------:R-:W-:Y:S02]  /*1900*/  UIADD3.X UR15, UPT, UPT, URZ, UR39, URZ, UP0, !UPT ;  /* 0x00000027ff0f7290 */ /* 0x000fe400087fe4ff */
[----:B------:R-:W-:Y:S02]  /*1910*/  UIADD3 UR24, UPT, UPT, UR4, 0x1b400, URZ ;  /* 0x0001b40004187890 */ /* 0x000fe4000fffe0ff */
[----:B------:R-:W-:Y:S01]  /*1920*/  UIADD3 UR8, UPT, UPT, UR4, 0x1d400, URZ ;  /* 0x0001d40004087890 */ /* 0x000fe2000fffe0ff */
[----:B------:R-:W-:Y:S01]  /*1930*/  UMOV UR30, 0x0 ;  /* 0x00000000001e7882 */ /* 0x000fe20000000000 */
[----:B------:R-:W-:Y:S01]  /*1940*/  UMOV UR31, 0x10000000 ;  /* 0x10000000001f7882 */ /* 0x000fe20000000000 */
[----:B------:R-:W-:Y:S01]  /*1950*/  UMOV UR49, UR57 ;  /* 0x0000003900317c82 */ /* 0x000fe20008000000 */
[----:B------:R-:W-:Y:S01]  /*1960*/  UMOV UR51, UR59 ;  /* 0x0000003b00337c82 */ /* 0x000fe20008000000 */
[----:B------:R-:W-:Y:S01]  /*1970*/  UMOV UR52, UR60 ;  /* 0x0000003c00347c82 */ /* 0x000fe20008000000 */
[----:B------:R-:W-:Y:S01]  /*1980*/  UMOV UR41, UR57 ;  /* 0x0000003900297c82 */ /* 0x000fe20008000000 */
[----:B------:R-:W-:Y:S01]  /*1990*/  UMOV UR43, UR59 ;  /* 0x0000003b002b7c82 */ /* 0x000fe20008000000 */
[----:B------:R-:W-:Y:S01]  /*19a0*/  UMOV UR44, UR60 ;  /* 0x0000003c002c7c82 */ /* 0x000fe20008000000 */
[----:B------:R-:W-:Y:S01]  /*19b0*/  UTMALDG.3D [UR56], [UR6], desc[UR30] ;  /* 0x00001e38060075b4 */ /* 0x000fe20008011000 */
[----:B------:R-:W-:Y:S01]  /*19c0*/  UMOV UR33, UR57 ;  /* 0x0000003900217c82 */ /* 0x000fe20008000000 */
        /* <DEDUP_REMOVED lines=10> */
[----:B------:R-:W-:Y:S01]  /*1a70*/  UIADD3 UR16, UPT, UPT, UR4, 0x1f400, URZ ;  /* 0x0001f40004107890 */ /* 0x000fe2000fffe0ff */
[----:B------:R-:W-:Y:S01]  /*1a80*/  UMOV UR17, UR57 ;  /* 0x0000003900117c82 */ /* 0x000fe20008000000 */
[----:B------:R-:W-:Y:S01]  /*1a90*/  UMOV UR19, UR27 ;  /* 0x0000001b00137c82 */ /* 0x000fe20008000000 */
[----:B------:R-:W-:Y:S01]  /*1aa0*/  UTMALDG.3D [UR40], [UR6], desc[UR30] ;  /* 0x00001e28060075b4 */ /* 0x000fe20008011000 */
[----:B------:R-:W-:Y:S01]  /*1ab0*/  UMOV UR20, UR60 ;  /* 0x0000003c00147c82 */ /* 0x000fe20008000000 */
[----:B------:R-:W-:Y:S01]  /*1ac0*/  UMOV UR18, UR42 ;  /* 0x0000002a00127c82 */ /* 0x000fe20008000000 */
[----:B------:R-:W-:Y:S01]  /*1ad0*/  UTMALDG.3D [UR32], [UR6], desc[UR30] ;  /* 0x00001e20060075b4 */ /* 0x000fe20008011000 */
[----:B------:R-:W-:Y:S01]  /*1ae0*/  UTMALDG.3D [UR24], [UR14], desc[UR30] ;  /* 0x00001e180e0075b4 */ /* 0x000fe20008011000 */
[----:B------:R2:W-:Y:S01]  /*1af0*/  UTMALDG.3D [UR8], [UR14], desc[UR30] ;  /* 0x00001e080e0075b4 */ /* 0x0005e20008011000 */
[----:B------:R1:W-:Y:S01]  /*1b00*/  UTMALDG.3D [UR16], [UR14], desc[UR30] ;  /* 0x00001e100e0075b4 */ /* 0x0003e20008011000 */
[----:B--2---:R-:W-:Y:S01]  /*1b10*/  UIADD3 UR8, UPT, UPT, UR4, 0x21400, URZ ;  /* 0x0002140004087890 */ /* 0x004fe2000fffe0ff */
[----:B------:R-:W-:-:S08]  /*1b20*/  UMOV UR10, UR34 ;  /* 0x00000022000a7c82 */ /* 0x000fd00008000000 */
[----:B------:R2:W-:Y:S02]  /*1b30*/  UTMALDG.3D [UR8], [UR14], desc[UR30] ;  /* 0x00001e080e0075b4 */ /* 0x0005e40008011000 */
[----:B--2---:R-:W-:Y:S01]  /*1b40*/  NOP ;  /* 0x0000000000007918 */ /* 0x004fe20000000000 */
.L_x_26:
[----:B-1----:R-:W-:Y:S05]  /*1b50*/  BSYNC.RECONVERGENT B0 ;  /* 0x0000000000007941 */ /* 0x002fea0003800200 */
.L_x_25:
[----:B------:R-:W-:Y:S01]  /*1b60*/  UIADD3 UR22, UPT, UPT, UR22, 0x1, URZ ;  /* 0x0000000116167890 */ /* 0x000fe2000fffe0ff */
[----:B------:R-:W-:Y:S01]  /*1b70*/  UMOV UR13, UR29 ;  /* 0x0000001d000d7c82 */ /* 0x000fe20008000000 */
[----:B------:R-:W-:Y:S02]  /*1b80*/  UMOV UR21, UR37 ;  /* 0x0000002500157c82 */ /* 0x000fe40008000000 */
[----:B------:R-:W-:-:S09]  /*1b90*/  UISETP.NE.AND UP0, UPT, UR22, UR37, UPT ;  /* 0x000000251600728c */ /* 0x000fd2000bf05270 */
[----:B------:R-:W-:Y:S05]  /*1ba0*/  BRA.U UP0, `(.L_x_27) ;  /* 0xfffffff900cc7547 */ /* 0x000fea000b83ffff */
.L_x_20:
[----:B------:R-:W-:Y:S01]  /*1bb0*/  ULEA UR4, UR29, UR23, 0x3 ;  /* 0x000000171d047291 */ /* 0x000fe2000f8e18ff */
[----:B-1----:R-:W-:Y:S01]  /*1bc0*/  SHF.L.U32 R2, R15, 0x1f, RZ ;  /* 0x0000001f0f027819 */ /* 0x002fe200000006ff */
[----:B------:R-:W-:Y:S01]  /*1bd0*/  @!P1 SYNCS.ARRIVE.TRANS64.A1T0 RZ, [UR23+0x68], RZ ;  /* 0x000068ffffff99a7 */ /* 0x000fe20008100017 */
[----:B------:R-:W-:-:S06]  /*1be0*/  UISETP.GT.AND UP0, UPT, UR46, UR45, UPT ;  /* 0x0000002d2e00728c */ /* 0x000fcc000bf04270 */
[----:B------:R1:W1:Y:S03]  /*1bf0*/  SYNCS.PHASECHK.TRANS64.TRYWAIT P1, [UR4+0x18], R2 ;  /* 0x00001802ff0075a7 */ /* 0x0002660008021104 */
[----:B------:R-:W-:Y:S05]  /*1c00*/  BRA.U !UP0, `(.L_x_28) ;  /* 0x0000000508387547 */ /* 0x000fea000b800000 */
[----:B------:R-:W-:Y:S01]  /*1c10*/  UIADD3 UR22, UPT, UPT, UR47, UR21, URZ ;  /* 0x000000152f167290 */ /* 0x000fe2000fffe0ff */
[----:B------:R-:W-:-:S11]  /*1c20*/  UMOV UR13, UR29 ;  /* 0x0000001d000d7c82 */ /* 0x000fd60008000000 */
.L_x_35:
[----:B------:R-:W-:Y:S01]  /*1c30*/  ULEA UR57, UR13, UR23, 0x3 ;  /* 0x000000170d397291 */ /* 0x000fe2000f8e18ff */
[----:B--2---:R-:W-:Y:S01]  /*1c40*/  @!P5 MOV R3, 0x10000 ;  /* 0x000100000003d802 */ /* 0x004fe20000000f00 */
[----:B-1----:R-:W-:Y:S10]  /*1c50*/  @P1 BRA `(.L_x_29) ;  /* 0x00000000000c1947 */ /* 0x002ff40003800000 */
[----:B------:R-:W-:-:S04]  /*1c60*/  SHF.L.U32 R4, R15, 0x1f, RZ ;  /* 0x0000001f0f047819 */ /* 0x000fc800000006ff */
[----:B------:R-:W1:Y:S02]  /*1c70*/  SYNCS.PHASECHK.TRANS64.TRYWAIT P0, [UR57+0x18], R4 ;  /* 0x00001804ff0075a7 */ /* 0x000e640008001139 */
[----:B-1----:R-:W-:Y:S05]  /*1c80*/  @!P0 BRA `(.L_x_30) ;  /* 0x0000005800848947 */ /* 0x002fea0003800000 */
.L_x_29:
[----:B------:R2:W-:Y:S01]  /*1c90*/  @!P5 SYNCS.ARRIVE.TRANS64 RZ, [UR57], R3 ;  /* 0x00000003ffffd9a7 */ /* 0x0005e20008000039 */
[----:B------:R-:W-:Y:S04]  /*1ca0*/  BSSY.RECONVERGENT B0, `(.L_x_31) ;  /* 0x0000003000007945 */ /* 0x000fe80003800200 */
[----:B------:R-:W-:Y:S05]  /*1cb0*/  @P4 BRA `(.L_x_32) ;  /* 0x0000000000044947 */ /* 0x000fea0003800000 */
[----:B------:R-:W-:Y:S05]  /*1cc0*/  BPT.TRAP 0x1 ;  /* 0x000000040000795c */ /* 0x000fea0000300000 */
.L_x_32:
[----:B------:R-:W-:Y:S05]  /*1cd0*/  BSYNC.RECONVERGENT B0 ;  /* 0x0000000000007941 */ /* 0x000fea0003800200 */
.L_x_31:
        /* <DEDUP_REMOVED lines=60> */
.L_x_34:
[----:B-1----:R-:W-:Y:S05]  /*20a0*/  BSYNC.RECONVERGENT B0 ;  /* 0x0000000000007941 */ /* 0x002fea0003800200 */
.L_x_33:
[----:B------:R-:W-:Y:S01]  /*20b0*/  UIADD3 UR21, UPT, UPT, UR21, 0x1, URZ ;  /* 0x0000000115157890 */ /* 0x000fe2000fffe0ff */
[----:B------:R-:W-:-:S03]  /*20c0*/  UMOV UR13, UR29 ;  /* 0x0000001d000d7c82 */ /* 0x000fc60008000000 */
[----:B------:R-:W-:-:S09]  /*20d0*/  UISETP.NE.AND UP0, UPT, UR21, UR22, UPT ;  /* 0x000000161500728c */ /* 0x000fd2000bf05270 */
[----:B------:R-:W-:Y:S05]  /*20e0*/  BRA.U UP0, `(.L_x_35) ;  /* 0xfffffff900d07547 */ /* 0x000fea000b83ffff */
.L_x_28:
[C---:B-1----:R-:W-:Y:S01]  /*20f0*/  LEA R2, R14.reuse, UR23, 0x3 ;  /* 0x000000170e027c11 */ /* 0x042fe2000f8e18ff */
[----:B------:R-:W-:Y:S01]  /*2100*/  NOP ;  /* 0x0000000000007918 */ /* 0x000fe20000000000 */
[----:B--2---:R-:W-:Y:S02]  /*2110*/  SHF.L.U32 R3, R13, 0x1f, RZ ;  /* 0x0000001f0d037819 */ /* 0x004fe400000006ff */
[----:B------:R-:W-:Y:S02]  /*2120*/  LEA R4, R14, UR23, 0x4 ;  /* 0x000000170e047c11 */ /* 0x000fe4000f8e20ff */
[----:B------:R-:W1:Y:S02]  /*2130*/  SYNCS.PHASECHK.TRANS64.TRYWAIT P0, [R2+URZ+0x70], R3 ;  /* 0x00007003020075a7 */ /* 0x000e6400080011ff */
[----:B-1----:R-:W-:Y:S05]  /*2140*/  @!P0 BRA `(.L_x_36) ;  /* 0x00000054006c8947 */ /* 0x002fea0003800000 */
.L_x_121:
[----:B------:R-:W2:Y:S01]  /*2150*/  LDS.128 R4, [R4+0x100] ;  /* 0x0001000004047984 */ /* 0x000ea20000000c00 */
[----:B---3--:R-:W-:Y:S01]  /*2160*/  ISETP.GE.AND P0, PT, R26, 0x1, PT ;  /* 0x000000011a00780c */ /* 0x008fe20003f06270 */
[----:B-1----:R-:W-:Y:S01]  /*2170*/  VIADD R2, R2, 0x80 ;  /* 0x0000008002027836 */ /* 0x002fe20000000000 */
[----:B------:R-:W-:Y:S01]  /*2180*/  @!PT LDS RZ, [RZ] ;  /* 0x00000000fffff984 */ /* 0x000fe20000000800 */
[----:B------:R-:W-:Y:S01]  /*2190*/  @!PT LDS RZ, [RZ] ;  /* 0x00000000fffff984 */ /* 0x000fe20000000800 */
[----:B------:R-:W-:Y:S01]  /*21a0*/  @!PT LDS RZ, [RZ] ;  /* 0x00000000fffff984 */ /* 0x000fe20000000800 */
[----:B------:R-:W-:Y:S01]  /*21b0*/  @!PT LDS RZ, [RZ] ;  /* 0x00000000fffff984 */ /* 0x000fe20000000800 */
[----:B------:R1:W-:Y:S06]  /*21c0*/  MEMBAR.ALL.CTA ;  /* 0x0000000000007992 */ /* 0x0003ec0000008000 */
[----:B-1----:R-:W1:Y:S01]  /*21d0*/  FENCE.VIEW.ASYNC.S ;  /* 0x00000000000073c6 */ /* 0x002e620000000000 */
[----:B------:R-:W-:-:S04]  /*21e0*/  PRMT R2, RZ, 0x654, R2 ;  /* 0x00000654ff027816 */ /* 0x000fc80000000002 */
[----:B-1----:R1:W-:Y:S01]  /*21f0*/  SYNCS.ARRIVE.TRANS64.RED.A1T0 RZ, [R2+URZ], RZ ;  /* 0x000000ff02ff79a7 */ /* 0x0023e200081004ff */
[----:B--2---:R-:W-:-:S13]  /*2200*/  LOP3.LUT P2, RZ, R6, 0x1, RZ, 0xc0, !PT ;  /* 0x0000000106ff7812 */ /* 0x004fda000784c0ff */
[----:B------:R-:W-:Y:S01]  /*2210*/  @P2 SHF.R.U32.HI R3, RZ, 0x10, R5 ;  /* 0x00000010ff032819 */ /* 0x000fe20000011605 */
[----:B------:R-:W-:Y:S01]  /*2220*/  VOTEU.ANY UP0, P2 ;  /* 0x0000000000ff7886 */ /* 0x000fe20001000100 */
[----:B------:R-:W-:Y:S02]  /*2230*/  @P2 MOV R10, R4 ;  /* 0x00000004000a2202 */ /* 0x000fe40000000f00 */
[----:B------:R-:W-:Y:S02]  /*2240*/  @P2 R2UR.BROADCAST UR4, R3 ;  /* 0x00000000030422ca */ /* 0x000fe400008e0000 */
[----:B------:R-:W-:-:S11]  /*2250*/  @P2 LOP3.LUT R9, R5, 0xffff, RZ, 0xc0, !PT ;  /* 0x0000ffff05092812 */ /* 0x000fd600078ec0ff */
[----:B------:R-:W-:Y:S01]  /*2260*/  @UP0 UMOV UR60, UR4 ;  /* 0x00000004003c0c82 */ /* 0x000fe20008000000 */
[----:B-1----:R-:W-:Y:S05]  /*2270*/  @!P0 BRA `(.L_x_37) ;  /* 0x0000000000b88947 */ /* 0x002fea0003800000 */
[----:B------:R-:W4:Y:S01]  /*2280*/  LDC.64 R4, c[0x0][0xb18] ;  /* 0x0002c600ff047b82 */ /* 0x000f220000000a00 */
[----:B------:R-:W-:-:S07]  /*2290*/  ISETP.NE.AND P3, PT, R26, 0x1, PT ;  /* 0x000000011a00780c */ /* 0x000fce0003f65270 */
[----:B------:R-:W1:Y:S08]  /*22a0*/  LDC.64 R6, c[0x0][0xb10] ;  /* 0x0002c400ff067b82 */ /* 0x000e700000000a00 */
[----:B------:R-:W2:Y:S08]  /*22b0*/  LDC R16, c[0x0][0xb20] ;  /* 0x0002c800ff107b82 */ /* 0x000eb00000000800 */
[----:B------:R-:W3:Y:S01]  /*22c0*/  LDC R17, c[0x0][0xb0c] ;  /* 0x0002c300ff117b82 */ /* 0x000ee20000000800 */
[----:B----4-:R-:W-:Y:S01]  /*22d0*/  IMAD.HI.U32 R19, R0, R5, RZ ;  /* 0x0000000500137227 */ /* 0x010fe200078e00ff */
[----:B------:R-:W-:-:S03]  /*22e0*/  ISETP.NE.AND P0, PT, R4, 0x1, PT ;  /* 0x000000010400780c */ /* 0x000fc60003f05270 */
[----:B------:R-:W-:-:S03]  /*22f0*/  IMAD.HI.U32 R5, R9, R5, RZ ;  /* 0x0000000509057227 */ /* 0x000fc600078e00ff */
[----:B------:R-:W4:Y:S01]  /*2300*/  LDC.64 R2, c[0x0][0xb28] ;  /* 0x0002ca00ff027b82 */ /* 0x000f220000000a00 */
[----:B-1----:R-:W-:-:S04]  /*2310*/  IMAD.HI.U32 R20, R8, R6, RZ ;  /* 0x0000000608147227 */ /* 0x002fc800078e00ff */
[----:B------:R-:W-:Y:S01]  /*2320*/  IMAD.HI.U32 R21, R10, R6, RZ ;  /* 0x000000060a157227 */ /* 0x000fe200078e00ff */
[----:B------:R-:W-:Y:S02]  /*2330*/  SHF.R.U32.HI R20, RZ, R7, R20 ;  /* 0x00000007ff147219 */ /* 0x000fe40000011614 */
[-C--:B--2---:R-:W-:Y:S02]  /*2340*/  SHF.R.U32.HI R19, RZ, R16.reuse, R19 ;  /* 0x00000010ff137219 */ /* 0x084fe40000011613 */
[----:B------:R-:W-:Y:S02]  /*2350*/  SHF.R.U32.HI R5, RZ, R16, R5 ;  /* 0x00000010ff057219 */ /* 0x000fe40000011605 */
[----:B------:R-:W-:Y:S02]  /*2360*/  SEL R19, R0, R19, !P0 ;  /* 0x0000001300137207 */ /* 0x000fe40004000000 */
[----:B------:R-:W-:Y:S02]  /*2370*/  SHF.R.U32.HI R21, RZ, R7, R21 ;  /* 0x00000007ff157219 */ /* 0x000fe40000011615 */
[----:B---3--:R-:W-:-:S02]  /*2380*/  ISETP.NE.AND P1, PT, R17, 0x1, PT ;  /* 0x000000011100780c */ /* 0x008fc40003f25270 */
[----:B------:R-:W-:Y:S02]  /*2390*/  SEL R5, R9, R5, !P0 ;  /* 0x0000000509057207 */ /* 0x000fe40004000000 */
[----:B------:R-:W-:Y:S02]  /*23a0*/  SEL R20, R8, R20, !P1 ;  /* 0x0000001408147207 */ /* 0x000fe40004800000 */
[----:B------:R-:W-:Y:S01]  /*23b0*/  SEL R21, R10, R21, !P1 ;  /* 0x000000150a157207 */ /* 0x000fe20004800000 */
[----:B----4-:R-:W-:-:S04]  /*23c0*/  IMAD.HI.U32 R18, R19, R2, RZ ;  /* 0x0000000213127227 */ /* 0x010fc800078e00ff */
        /* <DEDUP_REMOVED lines=10> */
[----:B------:R-:W-:-:S04]  /*2470*/  @!P0 IMAD.HI.U32 R7, R21, R2, RZ ;  /* 0x0000000215078227 */ /* 0x000fc800078e00ff */
[----:B------:R-:W-:Y:S01]  /*2480*/  IMAD.MOV R2, RZ, RZ, -R6 ;  /* 0x000000ffff027224 */ /* 0x000fe200078e0a06 */
[----:B------:R-:W-:Y:S02]  /*2490*/  @!P0 SHF.R.U32.HI R3, RZ, R3, R7 ;  /* 0x00000003ff038219 */ /* 0x000fe40000011607 */
[----:B------:R-:W-:Y:S01]  /*24a0*/  IADD3 R7, PT, PT, -R5, RZ, RZ ;  /* 0x000000ff05077210 */ /* 0x000fe20007ffe1ff */
[----:B------:R-:W-:Y:S01]  /*24b0*/  IMAD R2, R26, R2, R5 ;  /* 0x000000021a027224 */ /* 0x000fe200078e0205 */
        /* <DEDUP_REMOVED lines=10> */
.L_x_37:
[----:B------:R-:W1:Y:S02]  /*2560*/  LDCU UR4, c[0x0][0xb30] ;  /* 0x00016600ff0477ac */ /* 0x000e640008000800 */
[----:B-1----:R-:W-:-:S09]  /*2570*/  UISETP.NE.AND UP0, UPT, UR4, 0x1, UPT ;  /* 0x000000010400788c */ /* 0x002fd2000bf05270 */
[----:B------:R-:W-:Y:S05]  /*2580*/  BRA.U UP0, `(.L_x_38) ;  /* 0x0000000100407547 */ /* 0x000fea000b800000 */
[----:B------:R-:W1:Y:S08]  /*2590*/  LDC.64 R4, c[0x0][0xb10] ;  /* 0x0002c400ff047b82 */ /* 0x000e700000000a00 */
[----:B------:R-:W2:Y:S08]  /*25a0*/  LDC.64 R2, c[0x0][0xb18] ;  /* 0x0002c600ff027b82 */ /* 0x000eb00000000a00 */
[----:B------:R-:W3:Y:S08]  /*25b0*/  LDC R6, c[0x0][0xb20] ;  /* 0x0002c800ff067b82 */ /* 0x000ef00000000800 */
[----:B------:R-:W4:Y:S01]  /*25c0*/  LDC R7, c[0x0][0xb0c] ;  /* 0x0002c300ff077b82 */ /* 0x000f220000000800 */
[----:B-1----:R-:W-:-:S05]  /*25d0*/  IMAD.HI.U32 R4, R10, R4, RZ ;  /* 0x000000040a047227 */ /* 0x002fca00078e00ff */
[----:B------:R-:W-:Y:S01]  /*25e0*/  SHF.R.U32.HI R4, RZ, R5, R4 ;  /* 0x00000005ff047219 */ /* 0x000fe20000011604 */
[----:B--2---:R-:W-:Y:S01]  /*25f0*/  IMAD.HI.U32 R3, R9, R3, RZ ;  /* 0x0000000309037227 */ /* 0x004fe200078e00ff */
[----:B------:R-:W-:-:S04]  /*2600*/  ISETP.NE.AND P0, PT, R2, 0x1, PT ;  /* 0x000000010200780c */ /* 0x000fc80003f05270 */
[----:B---3--:R-:W-:-:S04]  /*2610*/  SHF.R.U32.HI R3, RZ, R6, R3 ;  /* 0x00000006ff037219 */ /* 0x008fc80000011603 */
[----:B------:R-:W-:Y:S02]  /*2620*/  SEL R3, R9, R3, !P0 ;  /* 0x0000000309037207 */ /* 0x000fe40004000000 */
[----:B----4-:R-:W-:-:S04]  /*2630*/  ISETP.NE.AND P1, PT, R7, 0x1, PT ;  /* 0x000000010700780c */ /* 0x010fc80003f25270 */
[----:B------:R-:W-:-:S05]  /*2640*/  SEL R4, R10, R4, !P1 ;  /* 0x000000040a047207 */ /* 0x000fca0004800000 */
[----:B------:R-:W-:Y:S02]  /*2650*/  IMAD.IADD R5, R3, 0x1, -R4 ;  /* 0x0000000103057824 */ /* 0x000fe400078e0a04 */
[----:B------:R-:W-:Y:S02]  /*2660*/  IMAD.IADD R3, R4, 0x1, -R3 ;  /* 0x0000000104037824 */ /* 0x000fe400078e0a03 */
[----:B------:R-:W-:Y:S02]  /*2670*/  IMAD R10, R5, R7, R10 ;  /* 0x00000007050a7224 */ /* 0x000fe400078e020a */
[----:B------:R-:W-:-:S07]  /*2680*/  IMAD R9, R3, R2, R9 ;  /* 0x0000000203097224 */ /* 0x000fce00078e0209 */
.L_x_38:
[----:B------:R-:W-:Y:S01]  /*2690*/  VIADD R14, R14, 0x1 ;  /* 0x000000010e0e7836 */ /* 0x000fe20000000000 */
[----:B------:R-:W-:Y:S01]  /*26a0*/  PLOP3.LUT P1, PT, PT, PT, PT, 0x80, 0x8 ;  /* 0x000000000008781c */ /* 0x000fe20003f2f070 */
[----:B------:R-:W-:Y:S02]  /*26b0*/  IMAD.IADD R21, R10, 0x1, R59 ;  /* 0x000000010a157824 */ /* 0x000fe400078e023b */
[----:B------:R-:W-:Y:S01]  /*26c0*/  IMAD.IADD R20, R9, 0x1, R58 ;  /* 0x0000000109147824 */ /* 0x000fe200078e023a */
[----:B------:R-:W-:-:S04]  /*26d0*/  ISETP.NE.AND P0, PT, R14, 0x2, PT ;  /* 0x000000020e00780c */ /* 0x000fc80003f05270 */
[----:B------:R-:W-:Y:S02]  /*26e0*/  SEL R2, RZ, 0x1, P0 ;  /* 0x00000001ff027807 */ /* 0x000fe40000000000 */
[----:B------:R-:W-:Y:S02]  /*26f0*/  SEL R14, R14, RZ, P0 ;  /* 0x000000ff0e0e7207 */ /* 0x000fe40000000000 */
[----:B------:R-:W-:Y:S01]  /*2700*/  LOP3.LUT R13, R13, R2, RZ, 0x3c, !PT ;  /* 0x000000020d0d7212 */ /* 0x000fe200078e3cff */
[----:B------:R-:W-:Y:S06]  /*2710*/  @P2 BRA `(.L_x_39) ;  /* 0xffffffec00782947 */ /* 0x000fec000383ffff */
[----:B------:R-:W-:Y:S01]  /*2720*/  UIADD3 UR23, UPT, UPT, UR23, 0x18, URZ ;  /* 0x0000001817177890 */ /* 0x000fe2000fffe0ff */
[----:B------:R-:W-:-:S03]  /*2730*/  SHF.L.U32 R2, R15, 0x1f, RZ ;  /* 0x0000001f0f027819 */ /* 0x000fc600000006ff */
[----:B------:R-:W-:-:S09]  /*2740*/  ULEA UR4, UR29, UR23, 0x3 ;  /* 0x000000171d047291 */ /* 0x000fd2000f8e18ff */
[----:B------:R-:W1:Y:S02]  /*2750*/  SYNCS.PHASECHK.TRANS64.TRYWAIT P0, [UR4], R2 ;  /* 0x00000002ff0075a7 */ /* 0x000e640008001104 */
[----:B-1----:R-:W-:Y:S05]  /*2760*/  @!P0 BRA `(.L_x_40) ;  /* 0x0000004c00f88947 */ /* 0x002fea0003800000 */
.L_x_123:
[----:B------:R-:W-:-:S04]  /*2770*/  UIADD3 UR4, UPT, UPT, UR29, 0x1, URZ ;  /* 0x000000011d047890 */ /* 0x000fc8000fffe0ff */
[----:B------:R-:W-:-:S04]  /*2780*/  UISETP.NE.AND UP0, UPT, UR4, 0x3, UPT ;  /* 0x000000030400788c */ /* 0x000fc8000bf05270 */
[----:B------:R-:W-:Y:S02]  /*2790*/  USEL UR6, URZ, 0x1, UP0 ;  /* 0x00000001ff067887 */ /* 0x000fe40008000000 */
[----:B------:R-:W-:-:S04]  /*27a0*/  USEL UR4, UR4, URZ, UP0 ;  /* 0x000000ff04047287 */ /* 0x000fc80008000000 */
[----:B------:R-:W-:Y:S01]  /*27b0*/  ULEA UR5, UR4, UR23, 0x3 ;  /* 0x0000001704057291 */ /* 0x000fe2000f8e18ff */
[----:B------:R-:W-:-:S04]  /*27c0*/  LOP3.LUT R15, R15, UR6, RZ, 0x3c, !PT ;  /* 0x000000060f0f7c12 */ /* 0x000fc8000f8e3cff */
[----:B-1----:R-:W-:-:S04]  /*27d0*/  SHF.L.U32 R2, R15, 0x1f, RZ ;  /* 0x0000001f0f027819 */ /* 0x002fc800000006ff */
[----:B------:R-:W1:Y:S02]  /*27e0*/  SYNCS.PHASECHK.TRANS64.TRYWAIT P0, [UR5], R2 ;  /* 0x00000002ff0075a7 */ /* 0x000e640008001105 */
[----:B-1----:R-:W-:Y:S05]  /*27f0*/  @!P0 BRA `(.L_x_41) ;  /* 0x0000004c00ec8947 */ /* 0x002fea0003800000 */
.L_x_125:
[----:B------:R-:W-:-:S04]  /*2800*/  UIADD3 UR4, UPT, UPT, UR4, 0x1, URZ ;  /* 0x0000000104047890 */ /* 0x000fc8000fffe0ff */
[----:B------:R-:W-:-:S04]  /*2810*/  UISETP.NE.AND UP0, UPT, UR4, 0x3, UPT ;  /* 0x000000030400788c */ /* 0x000fc8000bf05270 */
[----:B------:R-:W-:Y:S02]  /*2820*/  USEL UR5, URZ, 0x1, UP0 ;  /* 0x00000001ff057887 */ /* 0x000fe40008000000 */
[----:B------:R-:W-:-:S04]  /*2830*/  USEL UR4, UR4, URZ, UP0 ;  /* 0x000000ff04047287 */ /* 0x000fc80008000000 */
[----:B------:R-:W-:Y:S01]  /*2840*/  ULEA UR4, UR4, UR23, 0x3 ;  /* 0x0000001704047291 */ /* 0x000fe2000f8e18ff */
[----:B-1----:R-:W-:-:S04]  /*2850*/  LOP3.LUT R2, R15, UR5, RZ, 0x3c, !PT ;  /* 0x000000050f027c12 */ /* 0x002fc8000f8e3cff */
[----:B------:R-:W-:Y:S01]  /*2860*/  SHF.L.U32 R2, R2, 0x1f, RZ ;  /* 0x0000001f02027819 */ /* 0x000fe200000006ff */
[----:B----4-:R-:W-:-:S07]  /*2870*/  IMAD.U32 R0, RZ, RZ, UR4 ;  /* 0x00000004ff007e24 */ /* 0x010fce000f8e00ff */
.L_x_42:
[----:B-1----:R1:W2:Y:S02]  /*2880*/  SYNCS.PHASECHK.TRANS64.TRYWAIT P0, [R0+URZ], R2 ;  /* 0x00000002000075a7 */ /* 0x0022a400080011ff */
[----:B--2---:R-:W-:Y:S05]  /*2890*/  @!P0 NANOSLEEP.SYNCS 0x989680 ;  /* 0x009896800000895d */ /* 0x004fea0003900000 */
[----:B------:R-:W2:Y:S02]  /*28a0*/  @!P0 SYNCS.PHASECHK.TRANS64 P0, [R0+URZ], R2 ;  /* 0x00000002000085a7 */ /* 0x000ea400080010ff */
[----:B--2---:R-:W-:Y:S05]  /*28b0*/  @P0 EXIT ;  /* 0x000000000000094d */ /* 0x004fea0003800000 */
[----:B------:R-:W-:Y:S05]  /*28c0*/  BRA `(.L_x_42) ;  /* 0xfffffffc00ec7947 */ /* 0x000fea000383ffff */
.L_x_17:
[----:B------:R-:W-:-:S04]  /*28d0*/  UISETP.NE.AND UP1, UPT, UR53, URZ, UPT ;  /* 0x000000ff3500728c */ /* 0x000fc8000bf25270 */
[----:B------:R-:W-:-:S09]  /*28e0*/  UISETP.NE.OR UP1, UPT, UR10, 0x1, UP1 ;  /* 0x000000010a00788c */ /* 0x000fd20008f25670 */
[----:B------:R-:W-:Y:S05]  /*28f0*/  BRA.U UP1, `(.L_x_43) ;  /* 0x0000000501487547 */ /* 0x000fea000b800000 */
[----:B------:R-:W-:Y:S01]  /*2900*/  ISETP.NE.AND P2, PT, R2, RZ, PT ;  /* 0x000000ff0200720c */ /* 0x000fe20003f45270 */
[----:B------:R-:W-:Y:S01]  /*2910*/  IMAD.MOV.U32 R12, RZ, RZ, 0x1 ;  /* 0x00000001ff0c7424 */ /* 0x000fe200078e00ff */
[----:B------:R-:W-:Y:S02]  /*2920*/  CS2R R10, SRZ ;  /* 0x00000000000a7805 */ /* 0x000fe4000001ff00 */
[----:B------:R-:W-:Y:S01]  /*2930*/  CS2R R8, SRZ ;  /* 0x0000000000087805 */ /* 0x000fe2000001ff00 */
[----:B------:R-:W-:Y:S01]  /*2940*/  UMOV UR6, 0x400 ;  /* 0x0000040000067882 */ /* 0x000fe20000000000 */
[----:B------:R-:W-:Y:S01]  /*2950*/  UMOV UR5, URZ ;  /* 0x000000ff00057c82 */ /* 0x000fe20008000000 */
[----:B------:R-:W-:-:S12]  /*2960*/  ULEA UR6, UR53, UR6, 0x18 ;  /* 0x0000000635067291 */ /* 0x000fd8000f8ec0ff */
.L_x_47:
[----:B------:R-:W-:Y:S02]  /*2970*/  LEA R0, R8, UR6, 0x3 ;  /* 0x0000000608007c11 */ /* 0x000fe4000f8e18ff */
[----:B------:R-:W-:-:S03]  /*2980*/  SHF.L.U32 R4, R9, 0x1f, RZ ;  /* 0x0000001f09047819 */ /* 0x000fc600000006ff */
[----:B------:R-:W-:Y:S01]  /*2990*/  VIADD R5, R0, 0xe0 ;  /* 0x000000e000057836 */ /* 0x000fe20000000000 */
[----:B------:R-:W1:Y:S02]  /*29a0*/  SYNCS.PHASECHK.TRANS64.TRYWAIT P0, [R0+URZ+0xd0], R4 ;  /* 0x0000d004000075a7 */ /* 0x000e6400080011ff */
[----:B-1----:R-:W-:Y:S05]  /*29b0*/  @!P0 BRA `(.L_x_44) ;  /* 0x0000004c00948947 */ /* 0x002fea0003800000 */
.L_x_126:
[----:B------:R-:W-:Y:S01]  /*29c0*/  ULEA UR4, UR5, UR6, 0x3 ;  /* 0x0000000605047291 */ /* 0x000fe2000f8e18ff */
[----:B-1----:R-:W-:Y:S01]  /*29d0*/  PRMT R0, RZ, 0x654, R5 ;  /* 0x00000654ff007816 */ /* 0x002fe20000000005 */
[----:B------:R-:W-:Y:S01]  /*29e0*/  @!P2 IMAD.MOV.U32 R4, RZ, RZ, 0x10 ;  /* 0x00000010ff04a424 */ /* 0x000fe200078e00ff */
[----:B------:R-:W-:Y:S01]  /*29f0*/  SHF.L.U32 R5, R12, 0x1f, RZ ;  /* 0x0000001f0c057819 */ /* 0x000fe200000006ff */
[----:B------:R-:W-:Y:S01]  /*2a00*/  UIADD3 UR7, UPT, UPT, UR4, 0x70, URZ ;  /* 0x0000007004077890 */ /* 0x000fe2000fffe0ff */
[----:B------:R1:W-:Y:S05]  /*2a10*/  SYNCS.ARRIVE.TRANS64.RED.A1T0 RZ, [R0+URZ], RZ ;  /* 0x000000ff00ff79a7 */ /* 0x0003ea00081004ff */
[----:B------:R-:W-:Y:S01]  /*2a20*/  IMAD.U32 R6, RZ, RZ, UR7 ;  /* 0x00000007ff067e24 */ /* 0x000fe2000f8e00ff */
[----:B------:R-:W2:Y:S04]  /*2a30*/  SYNCS.PHASECHK.TRANS64.TRYWAIT P0, [UR4+0x80], R5 ;  /* 0x00008005ff0075a7 */ /* 0x000ea80008001104 */
[----:B------:R-:W-:Y:S01]  /*2a40*/  PRMT R6, R2, 0x654, R6 ;  /* 0x0000065402067816 */ /* 0x000fe20000000006 */
[----:B-12---:R-:W-:Y:S06]  /*2a50*/  @!P0 BRA `(.L_x_45) ;  /* 0x0000004c00808947 */ /* 0x006fec0003800000 */
.L_x_128:
[----:B------:R-:W-:Y:S01]  /*2a60*/  ULEA UR8, UR5, UR6, 0x4 ;  /* 0x0000000605087291 */ /* 0x000fe2000f8e20ff */
[----:B------:R-:W-:Y:S01]  /*2a70*/  SEL R3, R6, R3, !P2 ;  /* 0x0000000306037207 */ /* 0x000fe20005000000 */
[----:B------:R-:W-:Y:S01]  /*2a80*/  UIADD3 UR9, UPT, UPT, UR4, 0x70, URZ ;  /* 0x0000007004097890 */ /* 0x000fe2000fffe0ff */
[----:B-1----:R-:W-:Y:S01]  /*2a90*/  LEA R0, R11, UR6, 0x3 ;  /* 0x000000060b007c11 */ /* 0x002fe2000f8e18ff */
[----:B------:R-:W-:Y:S01]  /*2aa0*/  UIADD3 UR8, UPT, UPT, UR8, 0x100, URZ ;  /* 0x0000010008087890 */ /* 0x000fe2000fffe0ff */
[----:B------:R1:W-:Y:S01]  /*2ab0*/  @!P2 SYNCS.ARRIVE.TRANS64.RED RZ, [R3+URZ], R4 ;  /* 0x0000000403ffa9a7 */ /* 0x0003e200080004ff */
[----:B------:R-:W-:Y:S01]  /*2ac0*/  UIADD3 UR4, UPT, UPT, UR5, 0x1, URZ ;  /* 0x0000000105047890 */ /* 0x000fe2000fffe0ff */
[----:B------:R-:W-:-:S03]  /*2ad0*/  VIADD R8, R8, 0x1 ;  /* 0x0000000108087836 */ /* 0x000fc60000000000 */
[----:B------:R-:W-:Y:S02]  /*2ae0*/  UISETP.NE.AND UP0, UPT, UR4, 0x2, UPT ;  /* 0x000000020400788c */ /* 0x000fe4000bf05270 */
[----:B------:R-:W-:Y:S01]  /*2af0*/  ISETP.NE.AND P0, PT, R8, 0x2, PT ;  /* 0x000000020800780c */ /* 0x000fe20003f05270 */
[----:B------:R-:W-:Y:S06]  /*2b00*/  UGETNEXTWORKID.BROADCAST [UR8], [UR9] ;  /* 0x00000000080073ca */ /* 0x000fec0008000100 */
[----:B------:R-:W-:Y:S02]  /*2b10*/  USEL UR7, URZ, 0x1, UP0 ;  /* 0x00000001ff077887 */ /* 0x000fe40008000000 */
[----:B------:R-:W-:-:S04]  /*2b20*/  USEL UR5, UR4, URZ, UP0 ;  /* 0x000000ff04057287 */ /* 0x000fc80008000000 */
[----:B------:R-:W-:Y:S02]  /*2b30*/  LOP3.LUT R12, R12, UR7, RZ, 0x3c, !PT ;  /* 0x000000070c0c7c12 */ /* 0x000fe4000f8e3cff */
[----:B-1----:R-:W-:-:S04]  /*2b40*/  SHF.L.U32 R4, R10, 0x1f, RZ ;  /* 0x0000001f0a047819 */ /* 0x002fc800000006ff */
[----:B------:R-:W1:Y:S02]  /*2b50*/  SYNCS.PHASECHK.TRANS64.TRYWAIT P1, [R0+URZ+0x70], R4 ;  /* 0x00007004000075a7 */ /* 0x000e6400080211ff */
[----:B-1----:R-:W-:Y:S05]  /*2b60*/  @!P1 BRA `(.L_x_46) ;  /* 0x0000004c00549947 */ /* 0x002fea0003800000 */
.L_x_129:
[C---:B-1----:R-:W-:Y:S01]  /*2b70*/  LEA R4, R11.reuse, UR6, 0x4 ;  /* 0x000000060b047c11 */ /* 0x042fe2000f8e20ff */
[----:B------:R-:W-:Y:S01]  /*2b80*/  VIADD R0, R0, 0x80 ;  /* 0x0000008000007836 */ /* 0x000fe20000000000 */
[----:B------:R-:W-:Y:S01]  /*2b90*/  SEL R8, R8, RZ, P0 ;  /* 0x000000ff08087207 */ /* 0x000fe20000000000 */
[----:B------:R-:W-:-:S03]  /*2ba0*/  VIADD R11, R11, 0x1 ;  /* 0x000000010b0b7836 */ /* 0x000fc60000000000 */
[----:B------:R-:W1:Y:S01]  /*2bb0*/  LDS.128 R4, [R4+0x100] ;  /* 0x0001000004047984 */ /* 0x000e620000000c00 */
[----:B------:R-:W-:Y:S02]  /*2bc0*/  PRMT R0, RZ, 0x654, R0 ;  /* 0x00000654ff007816 */ /* 0x000fe40000000000 */
[C---:B------:R-:W-:Y:S01]  /*2bd0*/  ISETP.NE.AND P1, PT, R11.reuse, 0x2, PT ;  /* 0x000000020b00780c */ /* 0x040fe20003f25270 */
[----:B------:R-:W-:Y:S01]  /*2be0*/  @!PT LDS RZ, [RZ] ;  /* 0x00000000fffff984 */ /* 0x000fe20000000800 */
[----:B------:R-:W-:Y:S01]  /*2bf0*/  @!PT LDS RZ, [RZ] ;  /* 0x00000000fffff984 */ /* 0x000fe20000000800 */
[----:B------:R-:W-:Y:S01]  /*2c00*/  @!PT LDS RZ, [RZ] ;  /* 0x00000000fffff984 */ /* 0x000fe20000000800 */
[----:B------:R-:W-:Y:S01]  /*2c10*/  @!PT LDS RZ, [RZ] ;  /* 0x00000000fffff984 */ /* 0x000fe20000000800 */
[----:B------:R2:W-:Y:S06]  /*2c20*/  MEMBAR.ALL.CTA ;  /* 0x0000000000007992 */ /* 0x0005ec0000008000 */
[----:B--2---:R-:W2:Y:S01]  /*2c30*/  FENCE.VIEW.ASYNC.S ;  /* 0x00000000000073c6 */ /* 0x004ea20000000000 */
[----:B------:R-:W-:Y:S01]  /*2c40*/  SEL R11, R11, RZ, P1 ;  /* 0x000000ff0b0b7207 */ /* 0x000fe20000800000 */
[----:B--2---:R2:W-:Y:S01]  /*2c50*/  SYNCS.ARRIVE.TRANS64.RED.A1T0 RZ, [R0+URZ], RZ ;  /* 0x000000ff00ff79a7 */ /* 0x0045e200081004ff */
[----:B-1----:R-:W-:-:S02]  /*2c60*/  LOP3.LUT P3, RZ, R6, 0x1, RZ, 0xc0, !PT ;  /* 0x0000000106ff7812 */ /* 0x002fc4000786c0ff */
[----:B------:R-:W-:-:S04]  /*2c70*/  SEL R4, RZ, 0x1, P1 ;  /* 0x00000001ff047807 */ /* 0x000fc80000800000 */
[----:B------:R-:W-:Y:S02]  /*2c80*/  LOP3.LUT R10, R10, R4, RZ, 0x3c, !PT ;  /* 0x000000040a0a7212 */ /* 0x000fe400078e3cff */
[----:B--2---:R-:W-:-:S04]  /*2c90*/  SEL R0, RZ, 0x1, P0 ;  /* 0x00000001ff007807 */ /* 0x004fc80000000000 */
[----:B------:R-:W-:Y:S01]  /*2ca0*/  LOP3.LUT R9, R9, R0, RZ, 0x3c, !PT ;  /* 0x0000000009097212 */ /* 0x000fe200078e3cff */
[----:B------:R-:W-:Y:S06]  /*2cb0*/  @P3 BRA `(.L_x_47) ;  /* 0xfffffffc002c3947 */ /* 0x000fec000383ffff */
[----:B------:R-:W-:Y:S01]  /*2cc0*/  ULEA UR4, UR5, UR6, 0x3 ;  /* 0x0000000605047291 */ /* 0x000fe2000f8e18ff */
[----:B------:R-:W-:-:S08]  /*2cd0*/  SHF.L.U32 R2, R12, 0x1f, RZ ;  /* 0x0000001f0c027819 */ /* 0x000fd000000006ff */
[----:B------:R-:W1:Y:S02]  /*2ce0*/  SYNCS.PHASECHK.TRANS64 P0, [UR4+0x80], R2 ;  /* 0x00008002ff0075a7 */ /* 0x000e640008001004 */
[----:B-1----:R-:W-:Y:S05]  /*2cf0*/  @P0 BRA `(.L_x_48) ;  /* 0x0000000000080947 */ /* 0x002fea0003800000 */
[----:B------:R-:W1:Y:S02]  /*2d00*/  SYNCS.PHASECHK.TRANS64.TRYWAIT P0, [UR4+0x80], R2 ;  /* 0x00008002ff0075a7 */ /* 0x000e640008001104 */
[----:B-1----:R-:W-:Y:S05]  /*2d10*/  @!P0 BRA `(.L_x_49) ;  /* 0x0000004800fc8947 */ /* 0x002fea0003800000 */
.L_x_48:
[----:B------:R-:W-:-:S04]  /*2d20*/  UIADD3 UR7, UPT, UPT, UR5, 0x1, URZ ;  /* 0x0000000105077890 */ /* 0x000fc8000fffe0ff */
[----:B------:R-:W-:-:S04]  /*2d30*/  UISETP.NE.AND UP0, UPT, UR7, 0x2, UPT ;  /* 0x000000020700788c */ /* 0x000fc8000bf05270 */
[----:B------:R-:W-:Y:S02]  /*2d40*/  USEL UR8, URZ, 0x1, UP0 ;  /* 0x00000001ff087887 */ /* 0x000fe40008000000 */
[----:B------:R-:W-:-:S04]  /*2d50*/  USEL UR7, UR7, URZ, UP0 ;  /* 0x000000ff07077287 */ /* 0x000fc80008000000 */
[----:B------:R-:W-:Y:S01]  /*2d60*/  ULEA UR7, UR7, UR6, 0x3 ;  /* 0x0000000607077291 */ /* 0x000fe2000f8e18ff */
[----:B-1----:R-:W-:-:S04]  /*2d70*/  LOP3.LUT R2, R12, UR8, RZ, 0x3c, !PT ;  /* 0x000000080c027c12 */ /* 0x002fc8000f8e3cff */
[----:B------:R-:W-:-:S04]  /*2d80*/  SHF.L.U32 R0, R2, 0x1f, RZ ;  /* 0x0000001f02007819 */ /* 0x000fc800000006ff */
[----:B------:R-:W1:Y:S02]  /*2d90*/  SYNCS.PHASECHK.TRANS64 P0, [UR7+0x80], R0 ;  /* 0x00008000ff0075a7 */ /* 0x000e640008001007 */
[----:B-1----:R-:W-:Y:S05]  /*2da0*/  @P0 EXIT ;  /* 0x000000000000094d */ /* 0x002fea0003800000 */
[----:B------:R-:W-:Y:S02]  /*2db0*/  SHF.L.U32 R2, R2, 0x1f, RZ ;  /* 0x0000001f02027819 */ /* 0x000fe400000006ff */
[----:B------:R-:W-:-:S07]  /*2dc0*/  MOV R0, UR7 ;  /* 0x0000000700007c02 */ /* 0x000fce0008000f00 */
.L_x_50:
[----:B-1----:R1:W2:Y:S02]  /*2dd0*/  SYNCS.PHASECHK.TRANS64.TRYWAIT P0, [R0+URZ+0x80], R2 ;  /* 0x00008002000075a7 */ /* 0x0022a400080011ff */
[----:B--2---:R-:W-:Y:S05]  /*2de0*/  @!P0 NANOSLEEP.SYNCS 0x989680 ;  /* 0x009896800000895d */ /* 0x004fea0003900000 */
[----:B------:R-:W2:Y:S02]  /*2df0*/  @!P0 SYNCS.PHASECHK.TRANS64 P0, [R0+URZ+0x80], R2 ;  /* 0x00008002000085a7 */ /* 0x000ea400080010ff */
[----:B--2---:R-:W-:Y:S05]  /*2e00*/  @P0 EXIT ;  /* 0x000000000000094d */ /* 0x004fea0003800000 */
[----:B------:R-:W-:Y:S05]  /*2e10*/  BRA `(.L_x_50) ;  /* 0xfffffffc00ec7947 */ /* 0x000fea000383ffff */
.L_x_43:
[----:B------:R-:W-:-:S09]  /*2e20*/  UISETP.NE.AND UP1, UPT, UR10, URZ, UPT ;  /* 0x000000ff0a00728c */ /* 0x000fd2000bf25270 */
[----:B------:R-:W-:Y:S05]  /*2e30*/  BRA.U UP1, `(.L_x_51) ;  /* 0x0000001101f47547 */ /* 0x000fea000b800000 */
[----:B------:R-:W-:Y:S01]  /*2e40*/  UMOV UR4, 0x40 ;  /* 0x0000004000047882 */ /* 0x000fe20000000000 */
[----:B------:R-:W-:Y:S01]  /*2e50*/  NOP ;  /* 0x0000000000007918 */ /* 0x000fe20000000000 */
[----:B------:R-:W-:Y:S01]  /*2e60*/  ULEA UR5, UR53, UR4, 0x18 ;  /* 0x0000000435057291 */ /* 0x000fe2000f8ec0ff */
[----:B------:R-:W-:Y:S02]  /*2e70*/  UMOV UR6, 0x400 ;  /* 0x0000040000067882 */ /* 0x000fe40000000000 */
[----:B------:R-:W-:-:S06]  /*2e80*/  ULEA UR6, UR53, UR6, 0x18 ;  /* 0x0000000635067291 */ /* 0x000fcc000f8ec0ff */
[----:B------:R-:W1:Y:S02]  /*2e90*/  LDS.U8 R0, [UR5+0x1c] ;  /* 0x00001c05ff007984 */ /* 0x000e640008000000 */
[----:B-1----:R-:W-:-:S13]  /*2ea0*/  ISETP.NE.AND P0, PT, R0, RZ, PT ;  /* 0x000000ff0000720c */ /* 0x002fda0003f05270 */
[----:B------:R-:W-:Y:S05]  /*2eb0*/  @P0 BRA `(.L_x_52) ;  /* 0x0000000000580947 */ /* 0x000fea0003800000 */
[----:B------:R-:W-:-:S13]  /*2ec0*/  ELECT P0, URZ, PT ;  /* 0x0000000000ff782f */ /* 0x000fda0003800000 */
[----:B------:R-:W-:Y:S05]  /*2ed0*/  @!P0 BRA `(.L_x_53) ;  /* 0x0000000000608947 */ /* 0x000fea0003800000 */
[----:B------:R-:W-:Y:S01]  /*2ee0*/  UMOV UR4, 0x10 ;  /* 0x0000001000047882 */ /* 0x000fe20000000000 */
[----:B------:R-:W-:Y:S01]  /*2ef0*/  HFMA2 R0, -RZ, RZ, 0, 5.9604644775390625e-08 ;  /* 0x00000001ff007431 */ /* 0x000fe200000001ff */
[----:B------:R-:W-:-:S03]  /*2f00*/  MOV R2, 0xffff ;  /* 0x0000ffff00027802 */ /* 0x000fc60000000f00 */
[----:B------:R-:W-:Y:S04]  /*2f10*/  DEPBAR.LE SB1, 0x36 ;  /* 0x00009d800000791a */ /* 0x000fe80000000000 */
[----:B------:R-:W1:Y:S02]  /*2f20*/  UTCATOMSWS.FIND_AND_SET.ALIGN UP0, UR4, UR4 ;  /* 0x00000004000475e3 */ /* 0x000e640008000800 */
[----:B-1----:R-:W-:Y:S01]  /*2f30*/  MOV R3, UR4 ;  /* 0x0000000400037c02 */ /* 0x002fe20008000f00 */
[----:B------:R-:W-:Y:S06]  /*2f40*/  BRA.U UP0, `(.L_x_54) ;  /* 0x0000000100187547 */ /* 0x000fec000b800000 */
.L_x_55:
[----:B------:R-:W-:Y:S05]  /*2f50*/  NANOSLEEP 0x64 ;  /* 0x000000640000795d */ /* 0x000fea0003800000 */
[----:B------:R-:W-:-:S05]  /*2f60*/  UMOV UR4, 0x10 ;  /* 0x0000001000047882 */ /* 0x000fca0000000000 */
[----:B------:R-:W-:Y:S04]  /*2f70*/  DEPBAR.LE SB1, 0x36 ;  /* 0x00009d800000791a */ /* 0x000fe80000000000 */
[----:B------:R-:W1:Y:S02]  /*2f80*/  UTCATOMSWS.FIND_AND_SET.ALIGN UP0, UR4, UR4 ;  /* 0x00000004000475e3 */ /* 0x000e640008000800 */
[----:B-1----:R-:W-:Y:S01]  /*2f90*/  MOV R3, UR4 ;  /* 0x0000000400037c02 */ /* 0x002fe20008000f00 */
[----:B------:R-:W-:Y:S05]  /*2fa0*/  BRA.U !UP0, `(.L_x_55) ;  /* 0xfffffffd08e87547 */ /* 0x000fea000b83ffff */
.L_x_54:
[-C--:B------:R-:W-:Y:S02]  /*2fb0*/  SHF.L.U32 R2, R2, R3.reuse, RZ ;  /* 0x0000000302027219 */ /* 0x080fe400000006ff */
[----:B------:R-:W-:Y:S01]  /*2fc0*/  SHF.L.U32 R0, R0, R3, RZ ;  /* 0x0000000300007219 */ /* 0x000fe200000006ff */
[----:B------:R-:W-:Y:S02]  /*2fd0*/  IMAD.SHL.U32 R3, R3, 0x20, RZ ;  /* 0x0000002003037824 */ /* 0x000fe400078e00ff */
[----:B------:R1:W-:Y:S04]  /*2fe0*/  ATOMS.OR RZ, [UR5+0x14], R2 ;  /* 0x00001402ffff798c */ /* 0x0003e8000b000005 */
[----:B------:R1:W-:Y:S04]  /*2ff0*/  ATOMS.OR RZ, [UR5+0x18], R0 ;  /* 0x00001800ffff798c */ /* 0x0003e8000b000005 */
[----:B------:R1:W-:Y:S01]  /*3000*/  STS [UR6+0x120], R3 ;  /* 0x00012003ff007988 */ /* 0x0003e20008000806 */
[----:B------:R-:W-:Y:S05]  /*3010*/  BRA `(.L_x_53) ;  /* 0x0000000000107947 */ /* 0x000fea0003800000 */
.L_x_52:
[----:B------:R-:W-:Y:S02]  /*3020*/  MOV R0, 0xffffffff ;  /* 0xffffffff00007802 */ /* 0x000fe40000000f00 */
[----:B------:R-:W-:-:S03]  /*3030*/  MOV R2, 0x3060 ;  /* 0x0000306000027802 */ /* 0x000fc60000000f00 */
[----:B------:R1:W-:Y:S04]  /*3040*/  STS [UR6+0x120], R0 ;  /* 0x00012000ff007988 */ /* 0x0003e80008000806 */
[----:B-1-3-5:R-:W-:Y:S05]  /*3050*/  CALL.REL.NOINC `($__internal_1_$__cuda_sm10x_tcgen05_guardrail_trap_phase_invalid_during_alloc) ;  /* 0x0000004c00d07944 */ /* 0x02afea0003c00000 */
.L_x_53:
[----:B------:R-:W-:Y:S05]  /*3060*/  WARPSYNC.ALL ;  /* 0x0000000000007948 */ /* 0x000fea0003800000 */
[----:B------:R-:W2:Y:S01]  /*3070*/  S2UR UR4, SR_CgaCtaId ;  /* 0x00000000000479c3 */ /* 0x000ea20000008800 */
[----:B------:R-:W-:Y:S01]  /*3080*/  UMOV UR71, 0x400 ;  /* 0x0000040000477882 */ /* 0x000fe20000000000 */
[----:B------:R-:W-:-:S06]  /*3090*/  NOP ;  /* 0x0000000000007918 */ /* 0x000fcc0000000000 */
[----:B------:R-:W-:Y:S06]  /*30a0*/  BAR.ARV 0x6, 0xa0 ;  /* 0x0182800000007b1d */ /* 0x000fec0000002000 */
[----:B------:R-:W4:Y:S01]  /*30b0*/  LDCU UR5, c[0x0][0x38c] ;  /* 0x00007180ff0577ac */ /* 0x000f220008000800 */
[----:B------:R-:W-:Y:S01]  /*30c0*/  IMAD.MOV.U32 R11, RZ, RZ, 0x1 ;  /* 0x00000001ff0b7424 */ /* 0x000fe200078e00ff */
[----:B------:R-:W-:Y:S01]  /*30d0*/  CS2R R8, SRZ ;  /* 0x0000000000087805 */ /* 0x000fe2000001ff00 */
[----:B------:R-:W-:Y:S01]  /*30e0*/  IMAD.MOV.U32 R10, RZ, RZ, RZ ;  /* 0x000000ffff0a7224 */ /* 0x000fe200078e00ff */
[----:B------:R-:W3:Y:S01]  /*30f0*/  LDCU UR7, c[0x0][0x38c] ;  /* 0x00007180ff0777ac */ /* 0x000ee20008000800 */
[----:B------:R-:W-:Y:S01]  /*3100*/  UMOV UR74, URZ ;  /* 0x000000ff004a7c82 */ /* 0x000fe20008000000 */
[----:B------:R-:W-:Y:S01]  /*3110*/  UMOV UR9, URZ ;  /* 0x000000ff00097c82 */ /* 0x000fe20008000000 */
[----:B--2---:R-:W-:Y:S01]  /*3120*/  ULEA UR71, UR4, UR71, 0x18 ;  /* 0x0000004704477291 */ /* 0x004fe2000f8ec0ff */
[----:B------:R-:W-:Y:S01]  /*3130*/  UMOV UR76, 0x0 ;  /* 0x00000000004c7882 */ /* 0x000fe20000000000 */
[----:B------:R-:W-:-:S02]  /*3140*/  UMOV UR77, 0x4100010 ;  /* 0x04100010004d7882 */ /* 0x000fc40000000000 */
[----:B------:R-:W-:Y:S02]  /*3150*/  UIADD3 UR6, UPT, UPT, UR71, 0x1b400, URZ ;  /* 0x0001b40047067890 */ /* 0x000fe4000fffe0ff */
[----:B----4-:R-:W-:-:S03]  /*3160*/  UIADD3 UR5, UPT, UPT, UR5, 0xff, URZ ;  /* 0x000000ff05057890 */ /* 0x010fc6000fffe0ff */
[----:B-1----:R-:W1:Y:S01]  /*3170*/  LDS R0, [UR71+0x120] ;  /* 0x00012047ff007984 */ /* 0x002e620008000800 */
[----:B------:R-:W-:Y:S02]  /*3180*/  USHF.R.S32.HI UR4, URZ, 0x1f, UR5 ;  /* 0x0000001fff047899 */ /* 0x000fe40008011405 */
[----:B---3--:R-:W-:Y:S02]  /*3190*/  UISETP.GE.AND UP3, UPT, UR7, 0x1, UPT ;  /* 0x000000010700788c */ /* 0x008fe4000bf66270 */
[----:B------:R-:W-:Y:S02]  /*31a0*/  ULEA.HI UR4, UR4, UR5, URZ, 0x8 ;  /* 0x0000000504047291 */ /* 0x000fe4000f8f40ff */
[----:B------:R-:W-:Y:S02]  /*31b0*/  UIADD3 UR5, UPT, UPT, UR71, 0x3400, URZ ;  /* 0x0000340047057890 */ /* 0x000fe4000fffe0ff */
[----:B------:R-:W-:Y:S02]  /*31c0*/  USHF.R.S32.HI UR8, URZ, 0x8, UR4 ;  /* 0x00000008ff087899 */ /* 0x000fe40008011404 */
[----:B------:R-:W-:-:S02]  /*31d0*/  USHF.R.U32.HI UR4, URZ, 0x4, UR6 ;  /* 0x00000004ff047899 */ /* 0x000fc40008011606 */
[----:B------:R-:W-:Y:S02]  /*31e0*/  UISETP.LT.AND UP0, UPT, UR8, 0x1, UPT ;  /* 0x000000010800788c */ /* 0x000fe4000bf01270 */
[----:B------:R-:W-:Y:S01]  /*31f0*/  IMAD.U32 R12, RZ, RZ, UR8 ;  /* 0x00000008ff0c7e24 */ /* 0x000fe2000f8e00ff */
[----:B------:R-:W-:Y:S02]  /*3200*/  ULOP3.LUT UR4, UR4, 0x3fff, URZ, 0xc0, !UPT ;  /* 0x00003fff04047892 */ /* 0x000fe4000f8ec0ff */
[----:B------:R-:W-:Y:S02]  /*3210*/  USEL UR6, UR8, 0x1, !UP0 ;  /* 0x0000000108067887 */ /* 0x000fe4000c000000 */
[----:B------:R-:W-:Y:S02]  /*3220*/  ULOP3.LUT UR73, UR4, 0x10000, URZ, 0xfc, !UPT ;  /* 0x0001000004497892 */ /* 0x000fe4000f8efcff */
[----:B------:R-:W-:Y:S02]  /*3230*/  UIADD3 UR4, UPT, UPT, -UR6, URZ, URZ ;  /* 0x000000ff06047290 */ /* 0x000fe4000fffe1ff */
[----:B------:R-:W-:-:S04]  /*3240*/  USHF.R.U32.HI UR5, URZ, 0x4, UR5 ;  /* 0x00000004ff057899 */ /* 0x000fc80008011605 */
[----:B------:R-:W-:Y:S01]  /*3250*/  ULOP3.LUT UR5, UR5, 0x3fff, URZ, 0xc0, !UPT ;  /* 0x00003fff05057892 */ /* 0x000fe2000f8ec0ff */
[----:B------:R-:W-:-:S03]  /*3260*/  MOV R13, UR4 ;  /* 0x00000004000d7c02 */ /* 0x000fc60008000f00 */
[----:B------:R-:W-:Y:S01]  /*3270*/  ULOP3.LUT UR72, UR5, 0x10000, URZ, 0xfc, !UPT ;  /* 0x0001000005487892 */ /* 0x000fe2000f8efcff */
[----:B-1----:R-:W-:-:S13]  /*3280*/  R2UR UR8, R0 ;  /* 0x00000000000872ca */ /* 0x002fda00000e0000 */
[----:B------:R-:W-:-:S07]  /*3290*/  MOV R14, UR8 ;  /* 0x00000008000e7c02 */ /* 0x000fce0008000f00 */
.L_x_62:
[----:B------:R-:W-:Y:S02]  /*32a0*/  LEA R0, R10, UR71, 0x3 ;  /* 0x000000470a007c11 */ /* 0x000fe4000f8e18ff */
[----:B------:R-:W-:Y:S02]  /*32b0*/  SHF.L.U32 R2, R9, 0x1f, RZ ;  /* 0x0000001f09027819 */ /* 0x000fe400000006ff */
[----:B------:R-:W-:Y:S01]  /*32c0*/  PLOP3.LUT P0, PT, PT, PT, UP3, 0x80, 0x8 ;  /* 0x000000000008781c */ /* 0x000fe20003f0f038 */
[----:B------:R-:W-:Y:S01]  /*32d0*/  VIADD R3, R0, 0x80 ;  /* 0x0000008000037836 */ /* 0x000fe20000000000 */
[----:B-1----:R-:W1:Y:S02]  /*32e0*/  SYNCS.PHASECHK.TRANS64.TRYWAIT P1, [R0+URZ+0x70], R2 ;  /* 0x00007002000075a7 */ /* 0x002e6400080211ff */
[----:B-1----:R-:W-:Y:S09]  /*32f0*/  @!P1 BRA `(.L_x_56) ;  /* 0x00000044009c9947 */ /* 0x002ff20003800000 */
.L_x_131:
[----:B------:R-:W-:Y:S01]  /*3300*/  LEA R4, R10, UR71, 0x4 ;  /* 0x000000470a047c11 */ /* 0x000fe2000f8e20ff */
[----:B------:R-:W-:Y:S01]  /*3310*/  @UP3 ULEA UR4, UR9, UR71, 0x3 ;  /* 0x0000004709043291 */ /* 0x000fe2000f8e18ff */
[----:B------:R-:W-:Y:S01]  /*3320*/  PLOP3.LUT P2, PT, PT, PT, PT, 0x80, 0x8 ;  /* 0x000000000008781c */ /* 0x000fe20003f4f070 */
[----:B------:R-:W-:Y:S01]  /*3330*/  ULEA UR75, UR74, UR71, 0x3 ;  /* 0x000000474a4b7291 */ /* 0x000fe2000f8e18ff */
[----:B------:R-:W-:Y:S02]  /*3340*/  PRMT R3, RZ, 0x654, R3 ;  /* 0x00000654ff037816 */ /* 0x000fe40000000003 */
[----:B------:R-:W2:Y:S01]  /*3350*/  LDS.128 R4, [R4+0x100] ;  /* 0x0001000004047984 */ /* 0x000ea20000000c00 */
[----:B-1----:R-:W-:Y:S02]  /*3360*/  @P0 SHF.L.U32 R2, R8, 0x1f, RZ ;  /* 0x0000001f08020819 */ /* 0x002fe400000006ff */
[----:B------:R-:W-:Y:S01]  /*3370*/  SHF.L.U32 R0, R11, 0x1f, RZ ;  /* 0x0000001f0b007819 */ /* 0x000fe200000006ff */
[----:B------:R-:W-:Y:S01]  /*3380*/  @!PT LDS RZ, [RZ] ;  /* 0x00000000fffff984 */ /* 0x000fe20000000800 */
[----:B------:R-:W-:Y:S01]  /*3390*/  @!PT LDS RZ, [RZ] ;  /* 0x00000000fffff984 */ /* 0x000fe20000000800 */
[----:B------:R-:W-:Y:S01]  /*33a0*/  @!PT LDS RZ, [RZ] ;  /* 0x00000000fffff984 */ /* 0x000fe20000000800 */
[----:B------:R-:W-:Y:S01]  /*33b0*/  @!PT LDS RZ, [RZ] ;  /* 0x00000000fffff984 */ /* 0x000fe20000000800 */
[----:B------:R1:W-:Y:S06]  /*33c0*/  MEMBAR.ALL.CTA ;  /* 0x0000000000007992 */ /* 0x0003ec0000008000 */
[----:B-1----:R-:W1:Y:S01]  /*33d0*/  FENCE.VIEW.ASYNC.S ;  /* 0x00000000000073c6 */ /* 0x002e620000000000 */
[----:B------:R-:W-:Y:S01]  /*33e0*/  R2UR UR6, R14 ;  /* 0x000000000e0672ca */ /* 0x000fe200000e0000 */
[----:B-1----:R1:W-:Y:S01]  /*33f0*/  SYNCS.ARRIVE.TRANS64.RED.A1T0 RZ, [R3+URZ], RZ ;  /* 0x000000ff03ff79a7 */ /* 0x0023e200081004ff */
[----:B------:R1:W3:Y:S01]  /*3400*/  @P0 SYNCS.PHASECHK.TRANS64.TRYWAIT P2, [UR4], R2 ;  /* 0x00000002ff0005a7 */ /* 0x0002e20008041104 */
[----:B------:R-:W-:Y:S01]  /*3410*/  ULEA.HI UR4, UR74, UR74, URZ, 0x1 ;  /* 0x0000004a4a047291 */ /* 0x000fe2000f8f08ff */
[----:B--2---:R-:W-:-:S03]  /*3420*/  LOP3.LUT P1, RZ, R6, 0x1, RZ, 0xc0, !PT ;  /* 0x0000000106ff7812 */ /* 0x004fc6000782c0ff */
[----:B------:R-:W-:Y:S02]  /*3430*/  USHF.L.U32 UR5, UR4, 0x5, URZ ;  /* 0x0000000504057899 */ /* 0x000fe400080006ff */
[----:B------:R-:W-:Y:S02]  /*3440*/  ULOP3.LUT UR8, UR4, 0xffe, URZ, 0xc0, !UPT ;  /* 0x00000ffe04087892 */ /* 0x000fe4000f8ec0ff */
[----:B------:R-:W-:Y:S02]  /*3450*/  ULOP3.LUT UR4, UR5, 0xffffffc0, URZ, 0xc0, !UPT ;  /* 0xffffffc005047892 */ /* 0x000fe4000f8ec0ff */
[----:B------:R-:W-:Y:S02]  /*3460*/  UIADD3 UR8, UPT, UPT, -UR8, UR74, URZ ;  /* 0x0000004a08087290 */ /* 0x000fe4000fffe1ff */
[----:B------:R-:W-:Y:S01]  /*3470*/  UIADD3 UR4, UPT, UPT, UR6, UR4, URZ ;  /* 0x0000000406047290 */ /* 0x000fe2000fffe0ff */
[----:B------:R-:W2:Y:S03]  /*3480*/  SYNCS.PHASECHK.TRANS64.TRYWAIT P0, [UR75+0xb0], R0 ;  /* 0x0000b000ff0075a7 */ /* 0x000ea6000800114b */
[----:B------:R-:W-:Y:S01]  /*3490*/  ULEA UR8, UR8, UR4, 0x14 ;  /* 0x0000000408087291 */ /* 0x000fe2000f8ea0ff */
[----:B-123--:R-:W-:Y:S11]  /*34a0*/  @!P0 BRA `(.L_x_57) ;  /* 0x0000004400448947 */ /* 0x00eff60003800000 */
.L_x_133:
[----:B------:R-:W-:Y:S01]  /*34b0*/  IADD3 R10, PT, PT, R10, 0x1, RZ ;  /* 0x000000010a0a7810 */ /* 0x000fe20007ffe0ff */
[----:B------:R-:W-:Y:S06]  /*34c0*/  BRA.U !UP3, `(.L_x_58) ;  /* 0x000000050bec7547 */ /* 0x000fec000b800000 */
[----:B------:R-:W-:Y:S01]  /*34d0*/  R2UR UR69, R13 ;  /* 0x000000000d4572ca */ /* 0x000fe200000e0000 */
[----:B------:R-:W-:Y:S01]  /*34e0*/  UPLOP3.LUT UP4, UPT, UPT, UPT, UPT, 0x40, 0x4 ;  /* 0x000000000004789c */ /* 0x000fe20003f8e870 */
[----:B------:R-:W-:Y:S01]  /*34f0*/  R2UR UR68, R12 ;  /* 0x000000000c4472ca */ /* 0x000fe200000e0000 */
[----:B------:R-:W-:-:S14]  /*3500*/  UMOV UR7, UR9 ;  /* 0x0000000900077c82 */ /* 0x000fdc0008000000 */
.L_x_61:
[----:B------:R-:W-:Y:S02]  /*3510*/  UIADD3 UR69, UPT, UPT, UR69, 0x1, URZ ;  /* 0x0000000145457890 */ /* 0x000fe4000fffe0ff */
[----:B--2---:R-:W-:Y:S02]  /*3520*/  ULEA UR5, UR7, UR71, 0x3 ;  /* 0x0000004707057291 */ /* 0x004fe4000f8e18ff */
[----:B------:R-:W-:Y:S01]  /*3530*/  UISETP.NE.AND UP0, UPT, UR69, URZ, UPT ;  /* 0x000000ff4500728c */ /* 0x000fe2000bf05270 */
[----:B------:R-:W-:Y:S10]  /*3540*/  @P2 BRA `(.L_x_59) ;  /* 0x00000000000c2947 */ /* 0x000ff40003800000 */
[----:B-1----:R-:W-:Y:S04]  /*3550*/  SHF.L.U32 R2, R8, 0x1f, RZ ;  /* 0x0000001f08027819 */ /* 0x002fe800000006ff */
[----:B------:R-:W1:Y:S02]  /*3560*/  SYNCS.PHASECHK.TRANS64.TRYWAIT P0, [UR5], R2 ;  /* 0x00000002ff0075a7 */ /* 0x000e640008001105 */
[----:B-1----:R-:W-:Y:S05]  /*3570*/  @!P0 BRA `(.L_x_60) ;  /* 0x0000004400288947 */ /* 0x002fea0003800000 */
.L_x_59:
[----:B------:R-:W-:Y:S01]  /*3580*/  UISETP.NE.AND UP1, UPT, UR68, 0x1, UPT ;  /* 0x000000014400788c */ /* 0x000fe2000bf25270 */
[----:B------:R-:W-:Y:S01]  /*3590*/  PLOP3.LUT P2, PT, PT, PT, PT, 0x80, 0x8 ;  /* 0x000000000008781c */ /* 0x000fe20003f4f070 */
[----:B------:R-:W-:Y:S01]  /*35a0*/  UIADD3 UR9, UPT, UPT, UR7, 0x1, URZ ;  /* 0x0000000107097890 */ /* 0x000fe2000fffe0ff */
[----:B------:R-:W-:Y:S01]  /*35b0*/  MOV.SPILL R3, UR75 ;  /* 0x0000004b00037c02 */ /* 0x000fe20009000f00 */
[----:B------:R-:W-:Y:S01]  /*35c0*/  UIADD3 UR70, UPT, UPT, UR5, 0x18, URZ ;  /* 0x0000001805467890 */ /* 0x000fe2000fffe0ff */
[----:B-1----:R-:W-:Y:S01]  /*35d0*/  MOV.SPILL R2, UR74 ;  /* 0x0000004a00027c02 */ /* 0x002fe20009000f00 */
[----:B------:R-:W-:Y:S01]  /*35e0*/  UISETP.NE.AND UP2, UPT, UR9, 0x3, UPT ;  /* 0x000000030900788c */ /* 0x000fe2000bf45270 */
[----:B------:R-:W-:Y:S01]  /*35f0*/  PLOP3.LUT P0, PT, PT, PT, UP1, 0x80, 0x8 ;  /* 0x000000000008781c */ /* 0x000fe20003f0f018 */
[----:B------:R-:W-:Y:S02]  /*3600*/  ULEA UR6, UR7, UR73, 0xb ;  /* 0x0000004907067291 */ /* 0x000fe4000f8e58ff */
[----:B------:R-:W-:Y:S02]  /*3610*/  USEL UR5, URZ, 0x1, UP2 ;  /* 0x00000001ff057887 */ /* 0x000fe40009000000 */
[----:B------:R-:W-:Y:S02]  /*3620*/  USEL UR9, UR9, URZ, UP2 ;  /* 0x000000ff09097287 */ /* 0x000fe40009000000 */
[----:B------:R-:W-:Y:S02]  /*3630*/  ULEA UR4, UR7, UR72, 0xb ;  /* 0x0000004807047291 */ /* 0x000fe4000f8e58ff */
[----:B------:R-:W-:Y:S01]  /*3640*/  @UP1 ULEA UR7, UR9, UR71, 0x3 ;  /* 0x0000004709071291 */ /* 0x000fe2000f8e18ff */
[----:B------:R-:W-:Y:S01]  /*3650*/  LOP3.LUT R8, R8, UR5, RZ, 0x3c, !PT ;  /* 0x0000000508087c12 */ /* 0x000fe2000f8e3cff */
[----:B------:R-:W-:Y:S02]  /*3660*/  UIADD3 UR20, UPT, UPT, UR6, 0x2, URZ ;  /* 0x0000000206147890 */ /* 0x000fe4000fffe0ff */
[----:B------:R-:W-:Y:S01]  /*3670*/  UIADD3 UR18, UPT, UPT, UR4, 0x2, URZ ;  /* 0x0000000204127890 */ /* 0x000fe2000fffe0ff */
[----:B------:R-:W-:Y:S01]  /*3680*/  @P0 SHF.L.U32 R0, R8, 0x1f, RZ ;  /* 0x0000001f08000819 */ /* 0x000fe200000006ff */
[----:B------:R-:W-:Y:S02]  /*3690*/  UIADD3 UR14, UPT, UPT, UR6, 0x4, URZ ;  /* 0x00000004060e7890 */ /* 0x000fe4000fffe0ff */
[----:B------:R-:W-:Y:S01]  /*36a0*/  UIADD3 UR12, UPT, UPT, UR4, 0x4, URZ ;  /* 0x00000004040c7890 */ /* 0x000fe2000fffe0ff */
[----:B------:R2:W3:Y:S01]  /*36b0*/  @P0 SYNCS.PHASECHK.TRANS64.TRYWAIT P2, [UR7], R0 ;  /* 0x00000000ff0005a7 */ /* 0x0004e20008041107 */
[----:B------:R-:W-:Y:S02]  /*36c0*/  UIADD3 UR66, UPT, UPT, UR6, 0x6, URZ ;  /* 0x0000000606427890 */ /* 0x000fe4000fffe0ff */
        /* <DEDUP_REMOVED lines=24> */
[----:B------:R-:W-:Y:S01]  /*3850*/  UIADD3 UR68, UPT, UPT, UR68, -0x1, URZ ;  /* 0xffffffff44447890 */ /* 0x000fe2000fffe0ff */
[----:B------:R-:W-:Y:S01]  /*3860*/  UMOV UR7, 0x40004040 ;  /* 0x4000404000077882 */ /* 0x000fe20000000000 */
[----:B------:R-:W-:Y:S01]  /*3870*/  UMOV UR74, 0x0 ;  /* 0x00000000004a7882 */ /* 0x000fe20000000000 */
[----:B------:R-:W-:Y:S01]  /*3880*/  UMOV UR75, 0x4100010 ;  /* 0x04100010004b7882 */ /* 0x000fe20000000000 */
[----:B------:R-:W-:Y:S01]  /*3890*/  UMOV UR5, 0x40004040 ;  /* 0x4000404000057882 */ /* 0x000fe20000000000 */
[----:B------:R-:W-:Y:S01]  /*38a0*/  UMOV UR21, 0x40004040 ;  /* 0x4000404000157882 */ /* 0x000fe20000000000 */
[----:B------:R1:W-:Y:S01]  /*38b0*/  UTCHMMA gdesc[UR4], gdesc[UR6], tmem[UR8], tmem[UR74], idesc[UR75], UP4 ;  /* 0x00ff4a06040075ea */ /* 0x0003e2000a000008 */
[----:B------:R-:W-:Y:S01]  /*38c0*/  UPLOP3.LUT UP4, UPT, UPT, UPT, UPT, 0x80, 0x8 ;  /* 0x000000000008789c */ /* 0x000fe20003f8f070 */
[----:B------:R-:W-:Y:S01]  /*38d0*/  UMOV UR19, 0x40004040 ;  /* 0x4000404000137882 */ /* 0x000fe20000000000 */
[----:B------:R-:W-:Y:S01]  /*38e0*/  UMOV UR15, 0x40004040 ;  /* 0x40004040000f7882 */ /* 0x000fe20000000000 */
[----:B------:R4:W-:Y:S01]  /*38f0*/  UTCHMMA gdesc[UR18], gdesc[UR20], tmem[UR8], tmem[UR74], idesc[UR75], UPT ;  /* 0x00ff4a14120075ea */ /* 0x0009e2000b800008 */
[----:B------:R-:W-:Y:S01]  /*3900*/  UMOV UR13, 0x40004040 ;  /* 0x40004040000d7882 */ /* 0x000fe20000000000 */
        /* <DEDUP_REMOVED lines=18> */
[----:B-1----:R-:W-:Y:S01]  /*3a30*/  UIADD3 UR4, UPT, UPT, UR4, 0x606, URZ ;  /* 0x0000060604047890 */ /* 0x002fe2000fffe0ff */
[----:B------:R-:W-:Y:S01]  /*3a40*/  UMOV UR6, 0x0 ;  /* 0x0000000000067882 */ /* 0x000fe20000000000 */
[----:B------:R-:W-:Y:S01]  /*3a50*/  UMOV UR7, 0x4100010 ;  /* 0x0410001000077882 */ /* 0x000fe20000000000 */
[----:B------:R-:W-:Y:S01]  /*3a60*/  UMOV UR31, 0x40004040 ;  /* 0x40004040001f7882 */ /* 0x000fe20000000000 */
[----:B----4-:R-:W-:Y:S01]  /*3a70*/  UMOV UR20, 0x0 ;  /* 0x0000000000147882 */ /* 0x010fe20000000000 */
[----:B------:R-:W-:Y:S01]  /*3a80*/  UMOV UR21, 0x4100010 ;  /* 0x0410001000157882 */ /* 0x000fe20000000000 */
[----:B------:R-:W-:Y:S01]  /*3a90*/  UMOV UR18, 0x0 ;  /* 0x0000000000127882 */ /* 0x000fe20000000000 */
[----:B------:R1:W-:Y:S01]  /*3aa0*/  UTCHMMA gdesc[UR12], gdesc[UR14], tmem[UR8], tmem[UR20], idesc[UR21], UPT ;  /* 0x00ff140e0c0075ea */ /* 0x0003e2000b800008 */
[----:B------:R-:W-:Y:S01]  /*3ab0*/  UTCHMMA gdesc[UR64], gdesc[UR66], tmem[UR8], tmem[UR20], idesc[UR21], UPT ;  /* 0x00ff1442400075ea */ /* 0x000fe2000b800008 */
[----:B------:R-:W-:Y:S01]  /*3ac0*/  UMOV UR19, 0x4100010 ;  /* 0x0410001000137882 */ /* 0x000fe20000000000 */
[----:B------:R-:W-:Y:S01]  /*3ad0*/  UTCHMMA gdesc[UR60], gdesc[UR62], tmem[UR8], tmem[UR20], idesc[UR21], UPT ;  /* 0x00ff143e3c0075ea */ /* 0x000fe2000b800008 */
[----:B------:R-:W-:Y:S01]  /*3ae0*/  UTCHMMA gdesc[UR56], gdesc[UR58], tmem[UR8], tmem[UR18], idesc[UR19], UPT ;  /* 0x00ff123a380075ea */ /* 0x000fe2000b800008 */
[----:B------:R-:W-:Y:S01]  /*3af0*/  UTCHMMA gdesc[UR52], gdesc[UR54], tmem[UR8], tmem[UR18], idesc[UR19], UPT ;  /* 0x00ff1236340075ea */ /* 0x000fe2000b800008 */
[----:B------:R-:W-:Y:S01]  /*3b00*/  UTCHMMA gdesc[UR48], gdesc[UR50], tmem[UR8], tmem[UR18], idesc[UR19], UPT ;  /* 0x00ff1232300075ea */ /* 0x000fe2000b800008 */
[----:B------:R-:W-:Y:S01]  /*3b10*/  UTCHMMA gdesc[UR44], gdesc[UR46], tmem[UR8], tmem[UR6], idesc[UR7], UPT ;  /* 0x00ff062e2c0075ea */ /* 0x000fe2000b800008 */
[----:B------:R-:W-:Y:S01]  /*3b20*/  UMOV UR29, 0x40004040 ;  /* 0x40004040001d7882 */ /* 0x000fe20000000000 */
[----:B------:R-:W-:Y:S01]  /*3b30*/  UMOV UR27, 0x40004040 ;  /* 0x40004040001b7882 */ /* 0x000fe20000000000 */
[----:B------:R-:W-:Y:S01]  /*3b40*/  UMOV UR25, 0x40004040 ;  /* 0x4000404000197882 */ /* 0x000fe20000000000 */
[----:B------:R-:W-:Y:S01]  /*3b50*/  UMOV UR23, 0x40004040 ;  /* 0x4000404000177882 */ /* 0x000fe20000000000 */
[----:B------:R-:W-:Y:S01]  /*3b60*/  UMOV UR17, 0x40004040 ;  /* 0x4000404000117882 */ /* 0x000fe20000000000 */
[----:B------:R-:W-:Y:S01]  /*3b70*/  UMOV UR11, 0x40004040 ;  /* 0x40004040000b7882 */ /* 0x000fe20000000000 */
[----:B------:R-:W-:Y:S02]  /*3b80*/  R2UR.FILL UR75, R3 ;  /* 0x00000000034b72ca */ /* 0x000fe400004e0000 */
[----:B------:R-:W-:Y:S01]  /*3b90*/  R2UR.FILL UR74, R2 ;  /* 0x00000000024a72ca */ /* 0x000fe200004e0000 */
[----:B-1----:R-:W-:Y:S01]  /*3ba0*/  UMOV UR12, 0x0 ;  /* 0x00000000000c7882 */ /* 0x002fe20000000000 */
[----:B------:R-:W-:Y:S01]  /*3bb0*/  UMOV UR13, 0x4100010 ;  /* 0x04100010000d7882 */ /* 0x000fe20000000000 */
[----:B------:R-:W-:Y:S01]  /*3bc0*/  UMOV UR14, 0x0 ;  /* 0x00000000000e7882 */ /* 0x000fe20000000000 */
[----:B------:R-:W-:Y:S01]  /*3bd0*/  UTCHMMA gdesc[UR40], gdesc[UR42], tmem[UR8], tmem[UR12], idesc[UR13], UPT ;  /* 0x00ff0c2a280075ea */ /* 0x000fe2000b800008 */
[----:B------:R-:W-:Y:S01]  /*3be0*/  UTCHMMA gdesc[UR36], gdesc[UR38], tmem[UR8], tmem[UR6], idesc[UR7], UPT ;  /* 0x00ff0626240075ea */ /* 0x000fe2000b800008 */
[----:B------:R-:W-:Y:S01]  /*3bf0*/  UMOV UR15, 0x4100010 ;  /* 0x04100010000f7882 */ /* 0x000fe20000000000 */
[----:B------:R-:W-:Y:S01]  /*3c00*/  UTCHMMA gdesc[UR32], gdesc[UR34], tmem[UR8], tmem[UR18], idesc[UR19], UPT ;  /* 0x00ff1222200075ea */ /* 0x000fe2000b800008 */
[----:B------:R-:W-:Y:S01]  /*3c10*/  UTCHMMA gdesc[UR28], gdesc[UR30], tmem[UR8], tmem[UR14], idesc[UR15], UPT ;  /* 0x00ff0e1e1c0075ea */ /* 0x000fe2000b800008 */
[----:B------:R-:W-:Y:S01]  /*3c20*/  UTCHMMA gdesc[UR24], gdesc[UR26], tmem[UR8], tmem[UR12], idesc[UR13], UPT ;  /* 0x00ff0c1a180075ea */ /* 0x000fe2000b800008 */
[----:B------:R1:W-:Y:S01]  /*3c30*/  UTCHMMA gdesc[UR16], gdesc[UR22], tmem[UR8], tmem[UR6], idesc[UR7], UPT ;  /* 0x00ff0616100075ea */ /* 0x0003e2000b800008 */
[----:B------:R2:W-:Y:S01]  /*3c40*/  UTCHMMA gdesc[UR4], gdesc[UR10], tmem[UR8], tmem[UR76], idesc[UR77], UPT ;  /* 0x00ff4c0a040075ea */ /* 0x0005e2000b800008 */
[----:B------:R2:W-:Y:S01]  /*3c50*/  UTCBAR [UR70], URZ ;  /* 0x000000ff460073e9 */ /* 0x0005e200080000ff */
[----:B-1----:R-:W-:Y:S01]  /*3c60*/  UMOV UR7, UR9 ;  /* 0x0000000900077c82 */ /* 0x002fe20008000000 */
[----:B---3--:R-:W-:Y:S05]  /*3c70*/  BRA.U UP0, `(.L_x_61) ;  /* 0xfffffff900247547 */ /* 0x008fea000b83ffff */
.L_x_58:
[----:B--2---:R-:W-:Y:S01]  /*3c80*/  UIADD3 UR4, UPT, UPT, UR74, 0x1, URZ ;  /* 0x000000014a047890 */ /* 0x004fe2000fffe0ff */
[C---:B------:R-:W-:Y:S01]  /*3c90*/  ISETP.NE.AND P0, PT, R10.reuse, 0x2, PT ;  /* 0x000000020a00780c */ /* 0x040fe20003f05270 */
[----:B------:R-:W-:Y:S02]  /*3ca0*/  UIADD3 UR5, UPT, UPT, UR75, 0x90, URZ ;  /* 0x000000904b057890 */ /* 0x000fe4000fffe0ff */
[----:B------:R-:W-:Y:S01]  /*3cb0*/  UISETP.NE.AND UP0, UPT, UR4, 0x4, UPT ;  /* 0x000000040400788c */ /* 0x000fe2000bf05270 */
[----:B-1----:R-:W-:Y:S02]  /*3cc0*/  SEL R0, RZ, 0x1, P0 ;  /* 0x00000001ff007807 */ /* 0x002fe40000000000 */
[----:B------:R-:W-:Y:S01]  /*3cd0*/  SEL R10, R10, RZ, P0 ;  /* 0x000000ff0a0a7207 */ /* 0x000fe20000000000 */
[----:B------:R-:W-:Y:S01]  /*3ce0*/  USEL UR6, URZ, 0x1, UP0 ;  /* 0x00000001ff067887 */ /* 0x000fe20008000000 */
[----:B------:R-:W-:Y:S01]  /*3cf0*/  LOP3.LUT R9, R9, R0, RZ, 0x3c, !PT ;  /* 0x0000000009097212 */ /* 0x000fe200078e3cff */
[----:B------:R-:W-:Y:S01]  /*3d00*/  USEL UR74, UR4, URZ, UP0 ;  /* 0x000000ff044a7287 */ /* 0x000fe20008000000 */
[----:B------:R1:W-:Y:S03]  /*3d10*/  UTCBAR [UR5], URZ ;  /* 0x000000ff050073e9 */ /* 0x0003e600080000ff */
[----:B------:R-:W-:Y:S01]  /*3d20*/  LOP3.LUT R11, R11, UR6, RZ, 0x3c, !PT ;  /* 0x000000060b0b7c12 */ /* 0x000fe2000f8e3cff */
[----:B------:R-:W-:Y:S07]  /*3d30*/  @P1 BRA `(.L_x_62) ;  /* 0xfffffff400581947 */ /* 0x000fee000383ffff */
[----:B------:R-:W2:Y:S01]  /*3d40*/  S2UR UR8, SR_CgaCtaId ;  /* 0x00000000000879c3 */ /* 0x000ea20000008800 */
[----:B------:R-:W-:Y:S01]  /*3d50*/  ELECT P0, URZ, PT ;  /* 0x0000000000ff782f */ /* 0x000fe20003800000 */
[----:B------:R-:W-:Y:S01]  /*3d60*/  IMAD.MOV.U32 R0, RZ, RZ, 0x1 ;  /* 0x00000001ff007424 */ /* 0x000fe200078e00ff */
[----:B------:R-:W-:Y:S01]  /*3d70*/  UIADD3 UR71, UPT, UPT, UR71, 0xb0, URZ ;  /* 0x000000b047477890 */ /* 0x000fe2000fffe0ff */
[----:B------:R-:W-:Y:S01]  /*3d80*/  SHF.L.U32 R2, R11, 0x1f, RZ ;  /* 0x0000001f0b027819 */ /* 0x000fe200000006ff */
[----:B------:R-:W-:-:S03]  /*3d90*/  UMOV UR4, 0x40 ;  /* 0x0000004000047882 */ /* 0x000fc60000000000 */
[----:B------:R-:W-:Y:S01]  /*3da0*/  UVIRTCOUNT.DEALLOC.SMPOOL 0x80 ;  /* 0x000000800000784c */ /* 0x000fe20000000000 */
[----:B--2---:R-:W-:Y:S02]  /*3db0*/  ULEA UR8, UR8, UR4, 0x18 ;  /* 0x0000000408087291 */ /* 0x004fe4000f8ec0ff */
[----:B------:R-:W-:-:S07]  /*3dc0*/  ULEA UR4, UR74, UR71, 0x3 ;  /* 0x000000474a047291 */ /* 0x000fce000f8e18ff */
[----:B------:R2:W-:Y:S02]  /*3dd0*/  @P0 STS.U8 [UR8+0x1c], R0 ;  /* 0x00001c00ff000988 */ /* 0x0005e40008000008 */
[----:B------:R-:W3:Y:S02]  /*3de0*/  SYNCS.PHASECHK.TRANS64.TRYWAIT P0, [UR4], R2 ;  /* 0x00000002ff0075a7 */ /* 0x000ee40008001104 */
[----:B--23--:R-:W-:Y:S05]  /*3df0*/  @!P0 BRA `(.L_x_63) ;  /* 0x0000003c00208947 */ /* 0x00cfea0003800000 */
.L_x_136:
[----:B------:R-:W-:-:S04]  /*3e00*/  UIADD3 UR4, UPT, UPT, UR74, 0x1, URZ ;  /* 0x000000014a047890 */ /* 0x000fc8000fffe0ff */
[----:B------:R-:W-:-:S04]  /*3e10*/  UISETP.NE.AND UP0, UPT, UR4, 0x4, UPT ;  /* 0x000000040400788c */ /* 0x000fc8000bf05270 */
[----:B------:R-:W-:Y:S02]  /*3e20*/  USEL UR6, URZ, 0x1, UP0 ;  /* 0x00000001ff067887 */ /* 0x000fe40008000000 */
[----:B------:R-:W-:-:S04]  /*3e30*/  USEL UR4, UR4, URZ, UP0 ;  /* 0x000000ff04047287 */ /* 0x000fc80008000000 */
[----:B-1----:R-:W-:Y:S01]  /*3e40*/  ULEA UR5, UR4, UR71, 0x3 ;  /* 0x0000004704057291 */ /* 0x002fe2000f8e18ff */
[----:B--2---:R-:W-:-:S04]  /*3e50*/  LOP3.LUT R2, R11, UR6, RZ, 0x3c, !PT ;  /* 0x000000060b027c12 */ /* 0x004fc8000f8e3cff */
[----:B------:R-:W-:-:S04]  /*3e60*/  SHF.L.U32 R3, R2, 0x1f, RZ ;  /* 0x0000001f02037819 */ /* 0x000fc800000006ff */
[----:B------:R-:W1:Y:S02]  /*3e70*/  SYNCS.PHASECHK.TRANS64.TRYWAIT P0, [UR5], R3 ;  /* 0x00000003ff0075a7 */ /* 0x000e640008001105 */
[----:B-1----:R-:W-:Y:S05]  /*3e80*/  @!P0 BRA `(.L_x_64) ;  /* 0x0000003c00148947 */ /* 0x002fea0003800000 */
.L_x_138:
        /* <DEDUP_REMOVED lines=9> */
.L_x_140:
[----:B------:R-:W-:-:S04]  /*3f20*/  UIADD3 UR4, UPT, UPT, UR4, 0x1, URZ ;  /* 0x0000000104047890 */ /* 0x000fc8000fffe0ff */
[----:B------:R-:W-:-:S04]  /*3f30*/  UISETP.NE.AND UP0, UPT, UR4, 0x4, UPT ;  /* 0x000000040400788c */ /* 0x000fc8000bf05270 */
[----:B------:R-:W-:Y:S02]  /*3f40*/  USEL UR5, URZ, 0x1, UP0 ;  /* 0x00000001ff057887 */ /* 0x000fe40008000000 */
[----:B------:R-:W-:-:S04]  /*3f50*/  USEL UR4, UR4, URZ, UP0 ;  /* 0x000000ff04047287 */ /* 0x000fc80008000000 */
[----:B------:R-:W-:Y:S01]  /*3f60*/  ULEA UR4, UR4, UR71, 0x3 ;  /* 0x0000004704047291 */ /* 0x000fe2000f8e18ff */
[----:B------:R-:W-:-:S04]  /*3f70*/  LOP3.LUT R2, R2, UR5, RZ, 0x3c, !PT ;  /* 0x0000000502027c12 */ /* 0x000fc8000f8e3cff */
[----:B------:R-:W-:-:S04]  /*3f80*/  SHF.L.U32 R2, R2, 0x1f, RZ ;  /* 0x0000001f02027819 */ /* 0x000fc800000006ff */
[----:B------:R-:W2:Y:S02]  /*3f90*/  SYNCS.PHASECHK.TRANS64.TRYWAIT P0, [UR4], R2 ;  /* 0x00000002ff0075a7 */ /* 0x000ea40008001104 */
[----:B--2---:R-:W-:Y:S05]  /*3fa0*/  @!P0 BRA `(.L_x_66) ;  /* 0x0000003800fc8947 */ /* 0x004fea0003800000 */
.L_x_142:
[----:B------:R-:W-:Y:S01]  /*3fb0*/  NOP ;  /* 0x0000000000007918 */ /* 0x000fe20000000000 */
[----:B-1----:R-:W1:Y:S01]  /*3fc0*/  LDS R0, [UR8+0x14] ;  /* 0x00001408ff007984 */ /* 0x002e620008000800 */
[----:B------:R-:W-:Y:S01]  /*3fd0*/  R2UR UR4, R14 ;  /* 0x000000000e0472ca */ /* 0x000fe200000e0000 */
[----:B------:R-:W-:Y:S01]  /*3fe0*/  UMOV UR5, 0xffff ;  /* 0x0000ffff00057882 */ /* 0x000fe20000000000 */
[----:B------:R-:W-:-:S11]  /*3ff0*/  UMOV UR6, 0x1 ;  /* 0x0000000100067882 */ /* 0x000fd60000000000 */
[----:B------:R-:W-:-:S04]  /*4000*/  ULOP3.LUT UR4, UR4, 0xffff, URZ, 0xc0, !UPT ;  /* 0x0000ffff04047892 */ /* 0x000fc8000f8ec0ff */
[----:B------:R-:W-:-:S04]  /*4010*/  USHF.R.U32.HI UR4, URZ, 0x5, UR4 ;  /* 0x00000005ff047899 */ /* 0x000fc80008011604 */
[----:B------:R-:W-:Y:S02]  /*4020*/  USHF.L.U32 UR5, UR5, UR4, URZ ;  /* 0x0000000405057299 */ /* 0x000fe400080006ff */
[----:B------:R-:W-:-:S04]  /*4030*/  USHF.L.U32 UR4, UR6, UR4, URZ ;  /* 0x0000000406047299 */ /* 0x000fc800080006ff */
[----:B-1----:R-:W-:-:S04]  /*4040*/  LOP3.LUT R0, R0, UR5, RZ, 0xc0, !PT ;  /* 0x0000000500007c12 */ /* 0x002fc8000f8ec0ff */
[----:B------:R-:W-:-:S13]  /*4050*/  ISETP.NE.AND P0, PT, R0, UR5, PT ;  /* 0x0000000500007c0c */ /* 0x000fda000bf05270 */
[----:B------:R-:W-:Y:S05]  /*4060*/  @P0 BRA `(.L_x_67) ;  /* 0x0000000000580947 */ /* 0x000fea0003800000 */
[----:B------:R-:W1:Y:S02]  /*4070*/  LDS R0, [UR8+0x18] ;  /* 0x00001808ff007984 */ /* 0x000e640008000800 */
[----:B-1----:R-:W-:-:S04]  /*4080*/  LOP3.LUT R0, R0, UR4, RZ, 0xc0, !PT ;  /* 0x0000000400007c12 */ /* 0x002fc8000f8ec0ff */
[----:B------:R-:W-:-:S13]  /*4090*/  ISETP.NE.AND P0, PT, R0, UR4, PT ;  /* 0x0000000400007c0c */ /* 0x000fda000bf05270 */
[----:B------:R-:W-:Y:S05]  /*40a0*/  @P0 BRA `(.L_x_68) ;  /* 0x00000000003c0947 */ /* 0x000fea0003800000 */
[----:B------:R-:W1:Y:S01]  /*40b0*/  S2R R2, SR_LANEID ;  /* 0x0000000000027919 */ /* 0x000e620000000000 */
[----:B------:R-:W-:-:S06]  /*40c0*/  ULOP3.LUT UR5, URZ, UR5, URZ, 0x33, !UPT ;  /* 0x00000005ff057292 */ /* 0x000fcc000f8e33ff */
[----:B------:R-:W-:-:S04]  /*40d0*/  IMAD.U32 R0, RZ, RZ, UR5 ;  /* 0x00000005ff007e24 */ /* 0x000fc8000f8e00ff */
[----:B------:R2:W3:Y:S02]  /*40e0*/  REDUX UR7, R0 ;  /* 0x00000000000773c4 */ /* 0x0004e40000000000 */
[----:B------:R4:W-:Y:S01]  /*40f0*/  UTCATOMSWS.AND URZ, UR5 ;  /* 0x0000000500ff79e3 */ /* 0x0009e20008000000 */
[----:B--2---:R-:W-:Y:S01]  /*4100*/  LOP3.LUT R0, RZ, UR4, RZ, 0x33, !PT ;  /* 0x00000004ff007c12 */ /* 0x004fe2000f8e33ff */
[----:B------:R-:W-:Y:S02]  /*4110*/  VOTEU.ANY UR4, UPT, PT ;  /* 0x0000000000047886 */ /* 0x000fe400038e0100 */
[----:B------:R-:W-:Y:S02]  /*4120*/  UFLO.U32 UR4, UR4 ;  /* 0x00000004000472bd */ /* 0x000fe400080e0000 */
[----:B------:R-:W2:Y:S04]  /*4130*/  REDUX UR6, R0 ;  /* 0x00000000000673c4 */ /* 0x000ea80000000000 */
[----:B-1----:R-:W-:-:S02]  /*4140*/  ISETP.EQ.U32.AND P0, PT, R2, UR4, PT ;  /* 0x0000000402007c0c */ /* 0x002fc4000bf02070 */
[----:B---3--:R-:W-:-:S11]  /*4150*/  MOV R2, UR7 ;  /* 0x0000000700027c02 */ /* 0x008fd60008000f00 */
[----:B------:R4:W-:Y:S01]  /*4160*/  @P0 ATOMS.AND RZ, [UR8+0x14], R2 ;  /* 0x00001402ffff098c */ /* 0x0009e2000a800008 */
[----:B--2---:R-:W-:-:S05]  /*4170*/  IMAD.U32 R0, RZ, RZ, UR6 ;  /* 0x00000006ff007e24 */ /* 0x004fca000f8e00ff */
[----:B------:R4:W-:Y:S01]  /*4180*/  @P0 ATOMS.AND RZ, [UR8+0x18], R0 ;  /* 0x00001800ffff098c */ /* 0x0009e2000a800008 */
[----:B------:R-:W-:Y:S05]  /*4190*/  BRA `(.L_x_69) ;  /* 0x0000000000147947 */ /* 0x000fea0003800000 */
.L_x_68:
[----:B------:R-:W-:Y:S02]  /*41a0*/  MOV R2, 0x41c0 ;  /* 0x000041c000027802 */ /* 0x000fe40000000f00 */
[----:B-----5:R-:W-:Y:S05]  /*41b0*/  CALL.REL.NOINC `($__internal_0_$__cuda_sm10x_tcgen05_guardrail_trap_col_being_dealloced_not_returned_by_alloc) ;  /* 0x0000003c006c7944 */ /* 0x020fea0003c00000 */
[----:B------:R-:W-:Y:S05]  /*41c0*/  BRA `(.L_x_69) ;  /* 0x0000000000087947 */ /* 0x000fea0003800000 */
.L_x_67:
[----:B------:R-:W-:Y:S02]  /*41d0*/  MOV R2, 0x41f0 ;  /* 0x000041f000027802 */ /* 0x000fe40000000f00 */
[----:B-----5:R-:W-:Y:S05]  /*41e0*/  CALL.REL.NOINC `($__internal_2_$__cuda_sm10x_tcgen05_guardrail_trap_unallocated_columns_being_dealloced) ;  /* 0x0000003c00787944 */ /* 0x020fea0003c00000 */
.L_x_69:
[----:B------:R-:W-:Y:S01]  /*41f0*/  NOP ;  /* 0x0000000000007918 */ /* 0x000fe20000000000 */
[----:B----4-:R-:W-:Y:S05]  /*4200*/  EXIT ;  /* 0x000000000000794d */ /* 0x010fea0003800000 */
.L_x_51:
[----:B------:R-:W-:-:S09]  /*4210*/  UISETP.NE.OR UP2, UPT, UR10, 0x3, !UP2 ;  /* 0x000000030a00788c */ /* 0x000fd2000d745670 */
[----:B------:R-:W-:Y:S05]  /*4220*/  BRA.U UP2, `(.L_x_70) ;  /* 0x0000000d02ac7547 */ /* 0x000fea000b800000 */
[----:B------:R-:W1:Y:S01]  /*4230*/  LDC R0, c[0x0][0xb30] ;  /* 0x0002cc00ff007b82 */ /* 0x000e620000000800 */
[----:B------:R-:W2:Y:S01]  /*4240*/  LDCU.64 UR4, c[0x0][0x888] ;  /* 0x00011100ff0477ac */ /* 0x000ea20008000a00 */
[----:B------:R-:W-:Y:S01]  /*4250*/  IMAD.MOV.U32 R32, RZ, RZ, 0x1 ;  /* 0x00000001ff207424 */ /* 0x000fe200078e00ff */
[----:B------:R-:W-:Y:S01]  /*4260*/  CS2R R28, SRZ ;  /* 0x00000000001c7805 */ /* 0x000fe2000001ff00 */
[----:B------:R-:W-:Y:S01]  /*4270*/  IMAD.MOV.U32 R25, RZ, RZ, 0x1000 ;  /* 0x00001000ff197424 */ /* 0x000fe200078e00ff */
[----:B------:R-:W4:Y:S03]  /*4280*/  LDCU.64 UR18, c[0x0][0x890] ;  /* 0x00011200ff1277ac */ /* 0x000f260008000a00 */
[----:B------:R-:W3:Y:S01]  /*4290*/  LDC R24, c[0x0][0x370] ;  /* 0x0000dc00ff187b82 */ /* 0x000ee20000000800 */
[----:B------:R-:W-:Y:S01]  /*42a0*/  UMOV UR13, 0x400 ;  /* 0x00000400000d7882 */ /* 0x000fe20000000000 */
[----:B------:R-:W-:-:S02]  /*42b0*/  UPLOP3.LUT UP1, UPT, UPT, UPT, UPT, 0x40, 0x4 ;  /* 0x000000000004789c */ /* 0x000fc40003f2e870 */
[----:B------:R-:W-:Y:S01]  /*42c0*/  ULEA UR13, UR53, UR13, 0x18 ;  /* 0x0000000d350d7291 */ /* 0x000fe2000f8ec0ff */
[----:B------:R-:W-:-:S03]  /*42d0*/  UMOV UR8, URZ ;  /* 0x000000ff00087c82 */ /* 0x000fc60008000000 */
[----:B------:R-:W3:Y:S01]  /*42e0*/  LDC R3, c[0x0][0xb0c] ;  /* 0x0002c300ff037b82 */ /* 0x000ee20000000800 */
[----:B--2---:R-:W-:Y:S02]  /*42f0*/  UISETP.NE.U32.AND UP3, UPT, UR4, URZ, UPT ;  /* 0x000000ff0400728c */ /* 0x004fe4000bf65070 */
[----:B----4-:R-:W-:-:S05]  /*4300*/  UISETP.NE.U32.AND UP4, UPT, UR18, URZ, UPT ;  /* 0x000000ff1200728c */ /* 0x010fca000bf85070 */
[----:B------:R-:W2:Y:S01]  /*4310*/  LDC R22, c[0x0][0xb20] ;  /* 0x0002c800ff167b82 */ /* 0x000ea20000000800 */
[----:B-1----:R-:W-:Y:S01]  /*4320*/  ISETP.NE.AND P1, PT, R0, 0x1, PT ;  /* 0x000000010000780c */ /* 0x002fe20003f25270 */
[----:B------:R-:W-:Y:S02]  /*4330*/  UISETP.NE.AND.EX UP3, UPT, UR5, URZ, UPT, UP3 ;  /* 0x000000ff0500728c */ /* 0x000fe4000bf65330 */
[----:B------:R-:W-:-:S04]  /*4340*/  UISETP.NE.AND.EX UP4, UPT, UR19, URZ, UPT, UP4 ;  /* 0x000000ff1300728c */ /* 0x000fc8000bf85340 */
[----:B------:R-:W1:Y:S08]  /*4350*/  LDC.64 R30, c[0x0][0x348] ;  /* 0x0000d200ff1e7b82 */ /* 0x000e700000000a00 */
[----:B------:R-:W4:Y:S08]  /*4360*/  LDC.64 R14, c[0x0][0xb10] ;  /* 0x0002c400ff0e7b82 */ /* 0x000f300000000a00 */
[----:B------:R-:W1:Y:S08]  /*4370*/  LDC.64 R6, c[0x0][0xb18] ;  /* 0x0002c600ff067b82 */ /* 0x000e700000000a00 */
[----:B------:R-:W1:Y:S08]  /*4380*/  LDC.64 R4, c[0x0][0xb28] ;  /* 0x0002ca00ff047b82 */ /* 0x000e700000000a00 */
[----:B--23--:R-:W1:Y:S02]  /*4390*/  LDC R23, c[0x0][0x374] ;  /* 0x0000dd00ff177b82 */ /* 0x00ce640000000800 */
.L_x_79:
[C---:B------:R-:W-:Y:S02]  /*43a0*/  LEA R0, R29.reuse, UR13, 0x3 ;  /* 0x0000000d1d007c11 */ /* 0x040fe4000f8e18ff */
[----:B------:R-:W-:Y:S02]  /*43b0*/  SHF.L.U32 R2, R28, 0x1f, RZ ;  /* 0x0000001f1c027819 */ /* 0x000fe400000006ff */
[----:B------:R-:W-:Y:S02]  /*43c0*/  LEA R16, R29, UR13, 0x4 ;  /* 0x0000000d1d107c11 */ /* 0x000fe4000f8e20ff */
[----:B--2---:R-:W2:Y:S02]  /*43d0*/  SYNCS.PHASECHK.TRANS64.TRYWAIT P0, [R0+URZ+0x70], R2 ;  /* 0x00007002000075a7 */ /* 0x004ea400080011ff */
[----:B--2---:R-:W-:Y:S05]  /*43e0*/  @!P0 BRA `(.L_x_71) ;  /* 0x0000003800048947 */ /* 0x004fea0003800000 */
.L_x_143:
[----:B------:R-:W-:Y:S01]  /*43f0*/  ISETP.GE.AND P0, PT, R26, 0x1, PT ;  /* 0x000000011a00780c */ /* 0x000fe20003f06270 */
[----:B------:R-:W3:Y:S01]  /*4400*/  LDS.128 R16, [R16+0x100] ;  /* 0x0001000010107984 */ /* 0x000ee20000000c00 */
[----:B--2---:R-:W-:Y:S01]  /*4410*/  VIADD R0, R0, 0x80 ;  /* 0x0000008000007836 */ /* 0x004fe20000000000 */
[----:B------:R-:W-:Y:S01]  /*4420*/  @!PT LDS RZ, [RZ] ;  /* 0x00000000fffff984 */ /* 0x000fe20000000800 */
[----:B------:R-:W-:Y:S01]  /*4430*/  @!PT LDS RZ, [RZ] ;  /* 0x00000000fffff984 */ /* 0x000fe20000000800 */
[----:B------:R-:W-:Y:S01]  /*4440*/  @!PT LDS RZ, [RZ] ;  /* 0x00000000fffff984 */ /* 0x000fe20000000800 */
[----:B------:R-:W-:Y:S01]  /*4450*/  @!PT LDS RZ, [RZ] ;  /* 0x00000000fffff984 */ /* 0x000fe20000000800 */
[----:B------:R2:W-:Y:S06]  /*4460*/  MEMBAR.ALL.CTA ;  /* 0x0000000000007992 */ /* 0x0005ec0000008000 */
[----:B--2---:R-:W2:Y:S01]  /*4470*/  FENCE.VIEW.ASYNC.S ;  /* 0x00000000000073c6 */ /* 0x004ea20000000000 */
[----:B------:R-:W-:Y:S04]  /*4480*/  PRMT R0, RZ, 0x654, R0 ;  /* 0x00000654ff007816 */ /* 0x000fe80000000000 */
[----:B--2---:R2:W-:Y:S01]  /*4490*/  SYNCS.ARRIVE.TRANS64.RED.A1T0 RZ, [R0+URZ], RZ ;  /* 0x000000ff00ff79a7 */ /* 0x0045e200081004ff */
[----:B---3--:R-:W-:Y:S11]  /*44a0*/  LOP3.LUT P3, RZ, R18, 0x1, RZ, 0xc0, !PT ;  /* 0x0000000112ff7812 */ /* 0x008ff6000786c0ff */
[----:B------:R-:W-:Y:S02]  /*44b0*/  @!UPT UIADD3 URZ, UPT, UPT, URZ, URZ, URZ ;  /* 0x000000fffffff290 */ /* 0x000fe4000fffe0ff */
[----:B------:R-:W-:Y:S02]  /*44c0*/  @P3 MOV R11, R16 ;  /* 0x00000010000b3202 */ /* 0x000fe40000000f00 */
[----:B------:R-:W-:Y:S01]  /*44d0*/  @P3 LOP3.LUT R10, R17, 0xffff, RZ, 0xc0, !PT ;  /* 0x0000ffff110a3812 */ /* 0x000fe200078ec0ff */
[----:B--2---:R-:W-:Y:S06]  /*44e0*/  @!P0 BRA `(.L_x_72) ;  /* 0x0000000000a48947 */ /* 0x004fec0003800000 */
[-C--:B-1----:R-:W-:Y:S01]  /*44f0*/  IMAD.HI.U32 R0, R23, R7.reuse, RZ ;  /* 0x0000000717007227 */ /* 0x082fe200078e00ff */
[----:B------:R-:W-:Y:S02]  /*4500*/  ISETP.NE.AND P0, PT, R6, 0x1, PT ;  /* 0x000000010600780c */ /* 0x000fe40003f05270 */
[----:B------:R-:W-:Y:S01]  /*4510*/  ISETP.NE.AND P2, PT, R26, 0x1, PT ;  /* 0x000000011a00780c */ /* 0x000fe20003f45270 */
[----:B----4-:R-:W-:Y:S01]  /*4520*/  IMAD.HI.U32 R9, R24, R14, RZ ;  /* 0x0000000e18097227 */ /* 0x010fe200078e00ff */
[----:B------:R-:W-:Y:S02]  /*4530*/  SHF.R.U32.HI R0, RZ, R22, R0 ;  /* 0x00000016ff007219 */ /* 0x000fe40000011600 */
[----:B------:R-:W-:Y:S01]  /*4540*/  ISETP.NE.AND P4, PT, R3, 0x1, PT ;  /* 0x000000010300780c */ /* 0x000fe20003f85270 */
[----:B------:R-:W-:Y:S01]  /*4550*/  IMAD.HI.U32 R13, R10, R7, RZ ;  /* 0x000000070a0d7227 */ /* 0x000fe200078e00ff */
[----:B------:R-:W-:Y:S02]  /*4560*/  SHF.R.U32.HI R9, RZ, R15, R9 ;  /* 0x0000000fff097219 */ /* 0x000fe40000011609 */
[----:B------:R-:W-:Y:S01]  /*4570*/  SEL R0, R23, R0, !P0 ;  /* 0x0000000017007207 */ /* 0x000fe20004000000 */
[----:B------:R-:W-:Y:S01]  /*4580*/  IMAD.HI.U32 R12, R11, R14, RZ ;  /* 0x0000000e0b0c7227 */ /* 0x000fe200078e00ff */
[----:B------:R-:W-:Y:S03]  /*4590*/  SEL R9, R24, R9, !P4 ;  /* 0x0000000918097207 */ /* 0x000fe60006000000 */
[-C--:B------:R-:W-:Y:S01]  /*45a0*/  IMAD.HI.U32 R8, R0, R4.reuse, RZ ;  /* 0x0000000400087227 */ /* 0x080fe200078e00ff */
[----:B------:R-:W-:Y:S03]  /*45b0*/  SHF.R.U32.HI R12, RZ, R15, R12 ;  /* 0x0000000fff0c7219 */ /* 0x000fe6000001160c */
[----:B------:R-:W-:Y:S01]  /*45c0*/  IMAD.HI.U32 R2, R9, R4, RZ ;  /* 0x0000000409027227 */ /* 0x000fe200078e00ff */
[-C--:B------:R-:W-:Y:S02]  /*45d0*/  @P2 SHF.R.U32.HI R0, RZ, R5.reuse, R8 ;  /* 0x00000005ff002219 */ /* 0x080fe40000011608 */
[----:B------:R-:W-:Y:S02]  /*45e0*/  SHF.R.U32.HI R8, RZ, R22, R13 ;  /* 0x00000016ff087219 */ /* 0x000fe4000001160d */
[----:B------:R-:W-:Y:S01]  /*45f0*/  @P2 SHF.R.U32.HI R9, RZ, R5, R2 ;  /* 0x00000005ff092219 */ /* 0x000fe20000011602 */
[----:B------:R-:W-:Y:S01]  /*4600*/  IMAD R0, R26, R0, RZ ;  /* 0x000000001a007224 */ /* 0x000fe200078e02ff */
[----:B------:R-:W-:Y:S02]  /*4610*/  SEL R8, R10, R8, !P0 ;  /* 0x000000080a087207 */ /* 0x000fe40004000000 */
[----:B------:R-:W-:Y:S01]  /*4620*/  SEL R2, R11, R12, !P4 ;  /* 0x0000000c0b027207 */ /* 0x000fe20006000000 */
[----:B------:R-:W-:Y:S01]  /*4630*/  IMAD R12, R26, R9, RZ ;  /* 0x000000091a0c7224 */ /* 0x000fe200078e02ff */
[C---:B------:R-:W-:Y:S01]  /*4640*/  ISETP.GE.AND P0, PT, R8.reuse, R0, PT ;  /* 0x000000000800720c */ /* 0x040fe20003f06270 */
[----:B------:R-:W-:Y:S03]  /*4650*/  IMAD.HI.U32 R0, R8, R4, RZ ;  /* 0x0000000408007227 */ /* 0x000fe600078e00ff */
[----:B------:R-:W-:Y:S02]  /*4660*/  ISETP.GE.OR P0, PT, R2, R12, P0 ;  /* 0x0000000c0200720c */ /* 0x000fe40000706670 */
[-C--:B------:R-:W-:Y:S04]  /*4670*/  SHF.R.U32.HI R0, RZ, R5.reuse, R0 ;  /* 0x00000005ff007219 */ /* 0x080fe80000011600 */
[----:B------:R-:W-:Y:S05]  /*4680*/  SEL R13, R8, R0, !P2 ;  /* 0x00000000080d7207 */ /* 0x000fea0005000000 */
[----:B------:R-:W-:Y:S02]  /*4690*/  IMAD.MOV R12, RZ, RZ, -R13 ;  /* 0x000000ffff0c7224 */ /* 0x000fe400078e0a0d */
[----:B------:R-:W-:Y:S04]  /*46a0*/  @!P0 IMAD.HI.U32 R0, R2, R4, RZ ;  /* 0x0000000402008227 */ /* 0x000fe800078e00ff */
[----:B------:R-:W-:Y:S01]  /*46b0*/  IMAD R12, R26, R12, R8 ;  /* 0x0000000c1a0c7224 */ /* 0x000fe200078e0208 */
[----:B------:R-:W-:Y:S04]  /*46c0*/  @!P0 SHF.R.U32.HI R0, RZ, R5, R0 ;  /* 0x00000005ff008219 */ /* 0x000fe80000011600 */
[----:B------:R-:W-:Y:S04]  /*46d0*/  @!P0 SEL R0, R2, R0, !P2 ;  /* 0x0000000002008207 */ /* 0x000fe80005000000 */
[----:B------:R-:W-:Y:S01]  /*46e0*/  @!P0 IADD3 R13, PT, PT, R13, -R0, RZ ;  /* 0x800000000d0d8210 */ /* 0x000fe20007ffe0ff */
[----:B------:R-:W-:Y:S01]  /*46f0*/  @!P0 IMAD R0, R9, R12, R0 ;  /* 0x0000000c09008224 */ /* 0x000fe200078e0200 */
[----:B------:R-:W-:Y:S01]  /*4700*/  IADD3 R9, PT, PT, -R8, RZ, RZ ;  /* 0x000000ff08097210 */ /* 0x000fe20007ffe1ff */
[--C-:B------:R-:W-:Y:S02]  /*4710*/  IMAD.MOV R12, RZ, RZ, -R2.reuse ;  /* 0x000000ffff0c7224 */ /* 0x100fe400078e0a02 */
[----:B------:R-:W-:Y:S02]  /*4720*/  @!P0 IMAD R8, R13, R26, R2 ;  /* 0x0000001a0d088224 */ /* 0x000fe400078e0202 */
[----:B------:R-:W-:Y:S02]  /*4730*/  @!P0 IMAD.MOV.U32 R2, RZ, RZ, R0 ;  /* 0x000000ffff028224 */ /* 0x000fe400078e0000 */
[----:B------:R-:W-:Y:S02]  /*4740*/  IMAD R11, R3, R12, R11 ;  /* 0x0000000c030b7224 */ /* 0x000fe400078e020b */
[----:B------:R-:W-:Y:S02]  /*4750*/  IMAD R10, R6, R9, R10 ;  /* 0x00000009060a7224 */ /* 0x000fe400078e020a */
[----:B------:R-:W-:Y:S02]  /*4760*/  IMAD R11, R2, R3, R11 ;  /* 0x00000003020b7224 */ /* 0x000fe400078e020b */
[----:B------:R-:W-:Y:S02]  /*4770*/  IMAD R10, R8, R6, R10 ;  /* 0x00000006080a7224 */ /* 0x000fe400078e020a */
.L_x_72:
[----:B------:R-:W-:Y:S05]  /*4780*/  BRA.U UP1, `(.L_x_73) ;  /* 0x0000000101107547 */ /* 0x000fea000b800000 */
[----:B------:R-:W-:Y:S04]  /*4790*/  MOV R2, UR20 ;  /* 0x0000001400027c02 */ /* 0x000fe80008000f00 */
[----:B------:R-:W-:Y:S04]  /*47a0*/  SHF.L.U32 R2, R2, 0x1f, RZ ;  /* 0x0000001f02027819 */ /* 0x000fe800000006ff */
[----:B------:R-:W2:Y:S02]  /*47b0*/  SYNCS.PHASECHK.TRANS64.TRYWAIT P0, [UR13+0x68], R2 ;  /* 0x00006802ff0075a7 */ /* 0x000ea4000800110d */
[----:B--2---:R-:W-:Y:S05]  /*47c0*/  @!P0 BRA `(.L_x_74) ;  /* 0x0000003400208947 */ /* 0x004fea0003800000 */
.L_x_73:
[----:B------:R-:W-:Y:S02]  /*47d0*/  R2UR UR11, R21 ;  /* 0x00000000150b72ca */ /* 0x000fe400000e0000 */
[----:B------:R-:W-:Y:S02]  /*47e0*/  R2UR UR10, R20 ;  /* 0x00000000140a72ca */ /* 0x000fe400000e0000 */
[----:B------:R-:W-:Y:S04]  /*47f0*/  ISETP.NE.U32.AND P2, PT, RZ, UR18, PT ;  /* 0x00000012ff007c0c */ /* 0x000fe8000bf45070 */
[----:B------:R-:W-:Y:S05]  /*4800*/  ISETP.NE.AND.EX P2, PT, RZ, UR19, PT, P2 ;  /* 0x00000013ff007c0c */ /* 0x000fea000bf45320 */
[----:B------:R-:W-:Y:S02]  /*4810*/  USHF.L.U32 UR11, UR11, 0x6, URZ ;  /* 0x000000060b0b7899 */ /* 0x000fe400080006ff */
[----:B------:R-:W-:Y:S01]  /*4820*/  USHF.L.U32 UR10, UR10, 0x6, URZ ;  /* 0x000000060a0a7899 */ /* 0x000fe200080006ff */
[----:B------:R-:W-:Y:S11]  /*4830*/  BRA.U !UP4, `(.L_x_75) ;  /* 0x000000010c347547 */ /* 0x000ff6000b800000 */
[----:B------:R-:W-:Y:S01]  /*4840*/  UPLOP3.LUT UP0, UPT, UPT, UPT, UP3, 0x80, 0x8 ;  /* 0x000000000008789c */ /* 0x000fe20003f0f030 */
[----:B--2---:R-:W-:Y:S02]  /*4850*/  HFMA2 R0, -RZ, RZ, 0, 5.9604644775390625e-08 ;  /* 0x00000001ff007431 */ /* 0x004fe400000001ff */
[----:B------:R-:W-:Y:S03]  /*4860*/  IMAD.MOV.U32 R60, RZ, RZ, 0x1 ;  /* 0x00000001ff3c7424 */ /* 0x000fe600078e00ff */
[----:B------:R-:W-:Y:S05]  /*4870*/  PLOP3.LUT P0, PT, PT, PT, UP0, 0x80, 0x8 ;  /* 0x000000000008781c */ /* 0x000fea0003f0f008 */
[----:B------:R-:W2:Y:S01]  /*4880*/  @UP0 LDCU.64 UR4, c[0x0][0x888] ;  /* 0x00011100ff0407ac */ /* 0x000ea20008000a00 */
[----:B------:R-:W-:Y:S07]  /*4890*/  @UP0 UIMAD UR6, UR60, UR18, URZ ;  /* 0x000000123c0602a4 */ /* 0x000fee000f8e02ff */
[----:B------:R-:W-:Y:S01]  /*48a0*/  @!P0 PRMT R60, R0, 0x7610, R60 ;  /* 0x00007610003c8816 */ /* 0x000fe2000000003c */
[----:B--2---:R-:W-:Y:S06]  /*48b0*/  @UP0 UIMAD.WIDE UR4, UR6, 0x4, UR4 ;  /* 0x00000004060408a5 */ /* 0x004fec000f8e0204 */
[----:B------:R-:W-:Y:S01]  /*48c0*/  IMAD.U32 R8, RZ, RZ, UR4 ;  /* 0x00000004ff087e24 */ /* 0x000fe2000f8e00ff */
[----:B------:R-:W-:Y:S04]  /*48d0*/  MOV R9, UR5 ;  /* 0x0000000500097c02 */ /* 0x000fe80008000f00 */
[----:B------:R-:W2:Y:S01]  /*48e0*/  @!UP0 LDCU UR4, c[0x0][0x880] ;  /* 0x00011000ff0487ac */ /* 0x000ea20008000800 */
[----:B-----5:R3:W5:Y:S02]  /*48f0*/  @P0 LDG.E R35, desc[UR56][R8.64] ;  /* 0x0000003808230981 */ /* 0x020764000c1e1900 */
[----:B--23--:R-:W-:Y:S07]  /*4900*/  @!P0 IMAD.U32 R35, RZ, RZ, UR4 ;  /* 0x00000004ff238e24 */ /* 0x00cfee000f8e00ff */
.L_x_75:
[----:B-----5:R-:W-:Y:S01]  /*4910*/  @!P2 FSETP.EQ.AND P0, PT, R35, RZ, PT ;  /* 0x000000ff2300a20b */ /* 0x020fe20003f02000 */
[----:B------:R-:W-:Y:S01]  /*4920*/  @!UPT UIADD3 URZ, UPT, UPT, URZ, URZ, URZ ;  /* 0x000000fffffff290 */ /* 0x000fe2000fffe0ff */
[----:B------:R-:W-:Y:S11]  /*4930*/  @!P2 BRA `(.L_x_76) ;  /* 0x000000000014a947 */ /* 0x000ff60003800000 */
[----:B------:R-:W-:Y:S02]  /*4940*/  LOP3.LUT P2, RZ, R60, 0xff, RZ, 0xc0, !PT ;  /* 0x000000ff3cff7812 */ /* 0x000fe4000784c0ff */
[----:B------:R-:W-:Y:S04]  /*4950*/  PLOP3.LUT P0, PT, PT, PT, UP0, 0x80, 0x8 ;  /* 0x000000000008781c */ /* 0x000fe80003f0f008 */
[----:B------:R-:W-:Y:S07]  /*4960*/  PLOP3.LUT P0, PT, P0, PT, PT, 0x8, 0x80 ;  /* 0x000000000080781c */ /* 0x000fee000070e170 */
[----:B------:R-:W-:Y:S11]  /*4970*/  @P2 FSETP.EQ.AND P0, PT, R35, RZ, PT ;  /* 0x000000ff2300220b */ /* 0x000ff60003f02000 */
[----:B------:R-:W-:Y:S02]  /*4980*/  @!UPT UIADD3 URZ, UPT, UPT, URZ, URZ, URZ ;  /* 0x000000fffffff290 */ /* 0x000fe4000fffe0ff */
.L_x_76:
[----:B------:R-:W-:Y:S01]  /*4990*/  ULEA UR4, UR8, UR13, 0x3 ;  /* 0x0000000d08047291 */ /* 0x000fe2000f8e18ff */
[----:B------:R-:W-:Y:S02]  /*49a0*/  SHF.L.U32 R9, R32, 0x1f, RZ ;  /* 0x0000001f20097819 */ /* 0x000fe400000006ff */
[----:B------:R-:W-:Y:S04]  /*49b0*/  ELECT P4, URZ, PT ;  /* 0x0000000000ff782f */ /* 0x000fe80003880000 */
[----:B------:R-:W-:Y:S02]  /*49c0*/  PLOP3.LUT P4, PT, P0, P4, PT, 0xf2, 0x2f ;  /* 0x00000000002f781c */ /* 0x000fe40000789e72 */
[----:B------:R-:W3:Y:S11]  /*49d0*/  SYNCS.PHASECHK.TRANS64.TRYWAIT P2, [UR4+0x48], R9 ;  /* 0x00004809ff0075a7 */ /* 0x000ef60008041104 */
[----:B-1----:R-:W-:Y:S05]  /*49e0*/  @!P4 IADD3 R8, P0, PT, R30, 0x580, RZ ;  /* 0x000005801e08c810 */ /* 0x002fea0007f1e0ff */
[----:B--2---:R-:W-:Y:S01]  /*49f0*/  @!P4 IMAD.X R2, RZ, RZ, R31, P0 ;  /* 0x000000ffff02c224 */ /* 0x004fe200000e061f */
[----:B---3--:R-:W-:Y:S07]  /*4a00*/  @!P2 BRA `(.L_x_77) ;  /* 0x0000003000a8a947 */ /* 0x008fee0003800000 */
.L_x_146:
[----:B------:R-:W2:Y:S01]  /*4a10*/  LDC.64 R12, c[0x0][0xb18] ;  /* 0x0002c600ff0c7b82 */ /* 0x000ea20000000a00 */
[----:B------:R-:W-:Y:S01]  /*4a20*/  @!P4 R2UR UR6, R2 ;  /* 0x000000000206c2ca */ /* 0x000fe200000e0000 */
[----:B------:R-:W-:Y:S01]  /*4a30*/  VOTEU.ALL UP2, P4 ;  /* 0x0000000000ff7886 */ /* 0x000fe20002040000 */
[----:B------:R-:W-:Y:S01]  /*4a40*/  @!P4 R2UR UR7, R8 ;  /* 0x000000000807c2ca */ /* 0x000fe200000e0000 */
[----:B------:R-:W-:Y:S01]  /*4a50*/  UIADD3 UR5, UPT, UPT, UR8, 0x1, URZ ;  /* 0x0000000108057890 */ /* 0x000fe2000fffe0ff */
[----:B-1----:R-:W-:Y:S03]  /*4a60*/  @!P4 IMAD.MOV.U32 R0, RZ, RZ, 0x1000 ;  /* 0x00001000ff00c424 */ /* 0x002fe600078e00ff */
[----:B------:R-:W1:Y:S01]  /*4a70*/  @!P1 LDC R2, c[0x0][0xb0c] ;  /* 0x0002c300ff029b82 */ /* 0x000e620000000800 */
[----:B------:R-:W-:Y:S01]  /*4a80*/  @!UP2 ULEA UR8, UR8, UR13, 0xc ;  /* 0x0000000d0808a291 */ /* 0x000fe2000f8e60ff */
[----:B------:R-:W-:Y:S01]  /*4a90*/  @P3 SHF.R.U32.HI R27, RZ, 0x10, R17 ;  /* 0x00000010ff1b3819 */ /* 0x000fe20000011611 */
[----:B------:R-:W-:Y:S01]  /*4aa0*/  UIADD3 UR9, UPT, UPT, UR4, 0x30, URZ ;  /* 0x0000003004097890 */ /* 0x000fe2000fffe0ff */
[----:B------:R-:W-:Y:S01]  /*4ab0*/  VIADD R29, R29, 0x1 ;  /* 0x000000011d1d7836 */ /* 0x000fe20000000000 */
[----:B------:R-:W-:Y:S01]  /*4ac0*/  @!UP2 UIADD3 UR8, UPT, UPT, UR8, 0x200, URZ ;  /* 0x000002000808a890 */ /* 0x000fe2000fffe0ff */
[----:B------:R-:W-:Y:S01]  /*4ad0*/  VOTEU.ALL UP1, P4 ;  /* 0x0000000000ff7886 */ /* 0x000fe20002020000 */
[----:B------:R-:W-:Y:S01]  /*4ae0*/  IMAD.U32 R9, RZ, RZ, UR6 ;  /* 0x00000006ff097e24 */ /* 0x000fe2000f8e00ff */
[----:B------:R-:W-:Y:S01]  /*4af0*/  UMOV UR22, 0x0 ;  /* 0x0000000000167882 */ /* 0x000fe20000000000 */
[----:B------:R-:W-:Y:S01]  /*4b00*/  IMAD.U32 R8, RZ, RZ, UR7 ;  /* 0x00000007ff087e24 */ /* 0x000fe2000f8e00ff */
[----:B------:R-:W-:Y:S01]  /*4b10*/  UMOV UR23, 0x10000000 ;  /* 0x1000000000177882 */ /* 0x000fe20000000000 */
[----:B------:R-:W-:Y:S01]  /*4b20*/  UMOV UR12, UR60 ;  /* 0x0000003c000c7c82 */ /* 0x000fe20008000000 */
[----:B------:R-:W-:Y:S01]  /*4b30*/  @!P4 R2UR UR17, R9 ;  /* 0x000000000911c2ca */ /* 0x000fe200000e0000 */
[----:B------:R-:W-:Y:S01]  /*4b40*/  UISETP.NE.AND UP5, UPT, UR5, 0x3, UPT ;  /* 0x000000030500788c */ /* 0x000fe2000bfa5270 */
[----:B------:R-:W-:Y:S01]  /*4b50*/  @!P4 R2UR UR16, R8 ;  /* 0x000000000810c2ca */ /* 0x000fe200000e0000 */
[----:B------:R-:W-:Y:S01]  /*4b60*/  UPRMT UR14, UR53, 0x654, UR9 ;  /* 0x00000654350e7896 */ /* 0x000fe20008000009 */
[----:B------:R-:W3:Y:S01]  /*4b70*/  LDC.64 R8, c[0x0][0xb10] ;  /* 0x0002c400ff087b82 */ /* 0x000ee20000000a00 */
[----:B------:R-:W-:Y:S02]  /*4b80*/  USEL UR7, UR5, URZ, UP5 ;  /* 0x000000ff05077287 */ /* 0x000fe4000a800000 */
[----:B------:R-:W-:Y:S02]  /*4b90*/  USEL UR5, URZ, 0x1, UP5 ;  /* 0x00000001ff057887 */ /* 0x000fe4000a800000 */
[----:B------:R-:W-:Y:S04]  /*4ba0*/  ULEA UR6, UR7, UR13, 0x3 ;  /* 0x0000000d07067291 */ /* 0x000fe8000f8e18ff */
[----:B------:R-:W-:Y:S02]  /*4bb0*/  LOP3.LUT R32, R32, UR5, RZ, 0x3c, !PT ;  /* 0x0000000520207c12 */ /* 0x000fe4000f8e3cff */
[----:B------:R1:W-:Y:S01]  /*4bc0*/  @!UP1 UTMALDG.3D [UR8], [UR16], desc[UR22] ;  /* 0x00001608100095b4 */ /* 0x0003e20008011000 */
[----:B------:R5:W-:Y:S01]  /*4bd0*/  @!P4 SYNCS.ARRIVE.TRANS64.RED.A0TR RZ, [UR4+0x30], R0 ;  /* 0x00003000ffffc9a7 */ /* 0x000be20008300404 */
[----:B------:R-:W-:Y:S01]  /*4be0*/  SHF.L.U32 R20, R32, 0x1f, RZ ;  /* 0x0000001f20147819 */ /* 0x000fe200000006ff */
[C---:B---3--:R-:W-:Y:S01]  /*4bf0*/  @!P1 IMAD.HI.U32 R8, R11.reuse, R8, RZ ;  /* 0x000000080b089227 */ /* 0x048fe200078e00ff */
[----:B--2---:R-:W-:Y:S02]  /*4c00*/  @!P1 ISETP.NE.AND P0, PT, R12, 0x1, PT ;  /* 0x000000010c00980c */ /* 0x004fe40003f05270 */
[----:B-1----:R-:W-:Y:S01]  /*4c10*/  @!P1 ISETP.NE.AND P2, PT, R2, 0x1, PT ;  /* 0x000000010200980c */ /* 0x002fe20003f45270 */
[----:B------:R-:W-:Y:S01]  /*4c20*/  SYNCS.ARRIVE.TRANS64.RED.A1T0 RZ, [UR14], RZ ;  /* 0x000000ffffff79a7 */ /* 0x000fe2000810040e */
[C---:B------:R-:W-:Y:S01]  /*4c30*/  @!P1 IMAD.HI.U32 R13, R10.reuse, R13, RZ ;  /* 0x0000000d0a0d9227 */ /* 0x040fe200078e00ff */
[----:B------:R-:W-:Y:S04]  /*4c40*/  @!P1 SHF.R.U32.HI R8, RZ, R9, R8 ;  /* 0x00000009ff089219 */ /* 0x000fe80000011608 */
[----:B------:R-:W-:Y:S01]  /*4c50*/  @!P1 SEL R8, R11, R8, !P2 ;  /* 0x000000080b089207 */ /* 0x000fe20005000000 */
[----:B------:R-:W1:Y:S01]  /*4c60*/  SYNCS.PHASECHK.TRANS64.TRYWAIT P5, [UR6+0x48], R20 ;  /* 0x00004814ff0075a7 */ /* 0x000e6200080a1106 */
[----:B-----5:R-:W2:Y:S02]  /*4c70*/  @!P1 LDC R0, c[0x0][0xb20] ;  /* 0x0002c800ff009b82 */ /* 0x020ea40000000800 */
[----:B--2---:R-:W-:Y:S04]  /*4c80*/  @!P1 SHF.R.U32.HI R0, RZ, R0, R13 ;  /* 0x00000000ff009219 */ /* 0x004fe8000001160d */
[----:B------:R-:W-:Y:S05]  /*4c90*/  @!P1 SEL R9, R10, R0, !P0 ;  /* 0x000000000a099207 */ /* 0x000fea0004000000 */
[----:B------:R-:W-:Y:S02]  /*4ca0*/  @!P1 IMAD.IADD R0, R9, 0x1, -R8 ;  /* 0x0000000109009824 */ /* 0x000fe400078e0a08 */
[----:B------:R-:W-:Y:S02]  /*4cb0*/  @!P1 IMAD.IADD R8, R8, 0x1, -R9 ;  /* 0x0000000108089824 */ /* 0x000fe400078e0a09 */
[----:B------:R-:W-:Y:S02]  /*4cc0*/  @!P1 IMAD R11, R0, R2, R11 ;  /* 0x00000002000b9224 */ /* 0x000fe400078e020b */
[----:B------:R-:W-:Y:S01]  /*4cd0*/  @!P1 IMAD R10, R8, R12, R10 ;  /* 0x0000000c080a9224 */ /* 0x000fe200078e020a */
[----:B-1----:R-:W-:Y:S06]  /*4ce0*/  @!P5 BRA `(.L_x_78) ;  /* 0x000000300008d947 */ /* 0x002fec0003800000 */
.L_x_148:
[----:B------:R-:W-:Y:S01]  /*4cf0*/  UIADD3 UR9, UPT, UPT, UR6, 0x30, URZ ;  /* 0x0000003006097890 */ /* 0x000fe2000fffe0ff */
[----:B------:R-:W-:Y:S01]  /*4d00*/  @!P4 IADD3 R2, P0, PT, R30, 0x580, RZ ;  /* 0x000005801e02c810 */ /* 0x000fe20007f1e0ff */
[----:B------:R-:W-:Y:S01]  /*4d10*/  VOTEU.ALL UP1, P4 ;  /* 0x0000000000ff7886 */ /* 0x000fe20002020000 */
[----:B------:R-:W-:Y:S01]  /*4d20*/  UMOV UR16, 0x0 ;  /* 0x0000000000107882 */ /* 0x000fe20000000000 */
[----:B------:R-:W-:Y:S01]  /*4d30*/  UMOV UR17, 0x10000000 ;  /* 0x1000000000117882 */ /* 0x000fe20000000000 */
[----:B------:R-:W-:Y:S01]  /*4d40*/  @!P4 R2UR UR5, R2 ;  /* 0x000000000205c2ca */ /* 0x000fe200000e0000 */
[----:B-1----:R-:W-:Y:S01]  /*4d50*/  @!P4 IMAD.X R0, RZ, RZ, R31, P0 ;  /* 0x000000ffff00c224 */ /* 0x002fe200000e061f */
[----:B------:R-:W-:Y:S01]  /*4d60*/  @!UP1 ULEA UR8, UR7, UR13, 0xc ;  /* 0x0000000d07089291 */ /* 0x000fe2000f8e60ff */
[----:B------:R-:W-:Y:S01]  /*4d70*/  ISETP.NE.AND P0, PT, R29, 0x2, PT ;  /* 0x000000021d00780c */ /* 0x000fe20003f05270 */
[----:B------:R-:W-:Y:S01]  /*4d80*/  @!UP1 UIADD3 UR10, UPT, UPT, UR10, 0x20, URZ ;  /* 0x000000200a0a9890 */ /* 0x000fe2000fffe0ff */
[----:B------:R-:W-:Y:S01]  /*4d90*/  IMAD.IADD R20, R10, 0x1, R58 ;  /* 0x000000010a147824 */ /* 0x000fe200078e023a */
[----:B------:R-:W-:Y:S01]  /*4da0*/  @!P4 R2UR UR4, R0 ;  /* 0x000000000004c2ca */ /* 0x000fe200000e0000 */
[----:B------:R-:W-:Y:S01]  /*4db0*/  @!UP1 UIADD3 UR8, UPT, UPT, UR8, 0x200, URZ ;  /* 0x0000020008089890 */ /* 0x000fe2000fffe0ff */
[----:B------:R-:W-:Y:S01]  /*4dc0*/  SEL R0, RZ, 0x1, P0 ;  /* 0x00000001ff007807 */ /* 0x000fe20000000000 */
[----:B------:R-:W-:Y:S01]  /*4dd0*/  VOTEU.ALL UP1, P4 ;  /* 0x0000000000ff7886 */ /* 0x000fe20002020000 */
[----:B------:R-:W-:Y:S01]  /*4de0*/  UMOV UR12, UR60 ;  /* 0x0000003c000c7c82 */ /* 0x000fe20008000000 */
[----:B------:R-:W-:Y:S01]  /*4df0*/  @P3 R2UR UR60, R27 ;  /* 0x000000001b3c32ca */ /* 0x000fe200000e0000 */
[----:B------:R-:W-:Y:S01]  /*4e00*/  IMAD.IADD R21, R11, 0x1, R59 ;  /* 0x000000010b157824 */ /* 0x000fe200078e023b */
[----:B------:R-:W-:Y:S01]  /*4e10*/  LOP3.LUT R28, R28, R0, RZ, 0x3c, !PT ;  /* 0x000000001c1c7212 */ /* 0x000fe200078e3cff */
[----:B------:R-:W-:Y:S01]  /*4e20*/  IMAD.U32 R8, RZ, RZ, UR5 ;  /* 0x00000005ff087e24 */ /* 0x000fe2000f8e00ff */
[----:B------:R-:W-:Y:S04]  /*4e30*/  SEL R29, R29, RZ, P0 ;  /* 0x000000ff1d1d7207 */ /* 0x000fe80000000000 */
[----:B------:R-:W-:Y:S01]  /*4e40*/  IMAD.U32 R9, RZ, RZ, UR4 ;  /* 0x00000004ff097e24 */ /* 0x000fe2000f8e00ff */
[----:B------:R-:W-:Y:S01]  /*4e50*/  @!P4 R2UR UR14, R8 ;  /* 0x00000000080ec2ca */ /* 0x000fe200000e0000 */
[----:B------:R-:W-:Y:S03]  /*4e60*/  UPRMT UR4, UR53, 0x654, UR9 ;  /* 0x0000065435047896 */ /* 0x000fe60008000009 */
[----:B------:R-:W-:Y:S11]  /*4e70*/  @!P4 R2UR UR15, R9 ;  /* 0x00000000090fc2ca */ /* 0x000ff600000e0000 */
[----:B------:R-:W-:Y:S02]  /*4e80*/  @!UPT UIADD3 URZ, UPT, UPT, URZ, URZ, URZ ;  /* 0x000000fffffff290 */ /* 0x000fe4000fffe0ff */
[----:B------:R1:W-:Y:S01]  /*4e90*/  @!UP1 UTMALDG.3D [UR8], [UR14], desc[UR16] ;  /* 0x000010080e0095b4 */ /* 0x0003e20008011000 */
[----:B------:R2:W-:Y:S01]  /*4ea0*/  @!P4 SYNCS.ARRIVE.TRANS64.RED.A0TR RZ, [UR6+0x30], R25 ;  /* 0x00003019ffffc9a7 */ /* 0x0005e20008300406 */
[----:B------:R-:W-:Y:S01]  /*4eb0*/  SYNCS.ARRIVE.TRANS64.RED.A1T0 RZ, [UR4], RZ ;  /* 0x000000ffffff79a7 */ /* 0x000fe20008100404 */
[----:B------:R-:W-:Y:S04]  /*4ec0*/  UIADD3 UR4, UPT, UPT, UR7, 0x1, URZ ;  /* 0x0000000107047890 */ /* 0x000fe8000fffe0ff */
[----:B------:R-:W-:Y:S04]  /*4ed0*/  UISETP.NE.AND UP1, UPT, UR4, 0x3, UPT ;  /* 0x000000030400788c */ /* 0x000fe8000bf25270 */
[----:B------:R-:W-:Y:S06]  /*4ee0*/  USEL UR5, URZ, 0x1, UP1 ;  /* 0x00000001ff057887 */ /* 0x000fec0008800000 */
[----:B------:R-:W-:Y:S01]  /*4ef0*/  LOP3.LUT R32, R32, UR5, RZ, 0x3c, !PT ;  /* 0x0000000520207c12 */ /* 0x000fe2000f8e3cff */
[----:B-1----:R-:W-:Y:S02]  /*4f00*/  USEL UR8, UR4, URZ, UP1 ;  /* 0x000000ff04087287 */ /* 0x002fe40008800000 */
[----:B------:R-:W-:Y:S01]  /*4f10*/  UPLOP3.LUT UP1, UPT, UPT, UPT, UPT, 0x80, 0x8 ;  /* 0x000000000008789c */ /* 0x000fe20003f2f070 */
[----:B------:R-:W-:Y:S10]  /*4f20*/  @P3 BRA `(.L_x_79) ;  /* 0xfffffff4001c3947 */ /* 0x000ff4000383ffff */
[----:B------:R-:W-:Y:S01]  /*4f30*/  UIADD3 UR13, UPT, UPT, UR13, 0x48, URZ ;  /* 0x000000480d0d7890 */ /* 0x000fe2000fffe0ff */
[----:B------:R-:W-:-:S03]  /*4f40*/  SHF.L.U32 R2, R32, 0x1f, RZ ;  /* 0x0000001f20027819 */ /* 0x000fc600000006ff */
[----:B------:R-:W-:-:S09]  /*4f50*/  ULEA UR4, UR8, UR13, 0x3 ;  /* 0x0000000d08047291 */ /* 0x000fd2000f8e18ff */
[----:B------:R-:W1:Y:S02]  /*4f60*/  SYNCS.PHASECHK.TRANS64.TRYWAIT P0, [UR4], R2 ;  /* 0x00000002ff0075a7 */ /* 0x000e640008001104 */
[----:B-1----:R-:W-:Y:S05]  /*4f70*/  @!P0 BRA `(.L_x_80) ;  /* 0x0000002c007c8947 */ /* 0x002fea0003800000 */
.L_x_150:
        /* <DEDUP_REMOVED lines=9> */
.L_x_152:
[----:B------:R-:W-:-:S04]  /*5010*/  UIADD3 UR4, UPT, UPT, UR4, 0x1, URZ ;  /* 0x0000000104047890 */ /* 0x000fc8000fffe0ff */
[----:B------:R-:W-:-:S04]  /*5020*/  UISETP.NE.AND UP0, UPT, UR4, 0x3, UPT ;  /* 0x000000030400788c */ /* 0x000fc8000bf05270 */
[----:B------:R-:W-:Y:S02]  /*5030*/  USEL UR5, URZ, 0x1, UP0 ;  /* 0x00000001ff057887 */ /* 0x000fe40008000000 */
[----:B------:R-:W-:-:S04]  /*5040*/  USEL UR4, UR4, URZ, UP0 ;  /* 0x000000ff04047287 */ /* 0x000fc80008000000 */
[----:B------:R-:W-:Y:S01]  /*5050*/  ULEA UR4, UR4, UR13, 0x3 ;  /* 0x0000000d04047291 */ /* 0x000fe2000f8e18ff */
[----:B-1----:R-:W-:-:S04]  /*5060*/  LOP3.LUT R2, R32, UR5, RZ, 0x3c, !PT ;  /* 0x0000000520027c12 */ /* 0x002fc8000f8e3cff */
[----:B------:R-:W-:Y:S01]  /*5070*/  SHF.L.U32 R2, R2, 0x1f, RZ ;  /* 0x0000001f02027819 */ /* 0x000fe200000006ff */
[----:B------:R-:W-:-:S07]  /*5080*/  IMAD.U32 R0, RZ, RZ, UR4 ;  /* 0x00000004ff007e24 */ /* 0x000fce000f8e00ff */
.L_x_82:
[----:B-1----:R1:W3:Y:S02]  /*5090*/  SYNCS.PHASECHK.TRANS64.TRYWAIT P0, [R0+URZ], R2 ;  /* 0x00000002000075a7 */ /* 0x0022e400080011ff */
[----:B---3--:R-:W-:Y:S05]  /*50a0*/  @!P0 NANOSLEEP.SYNCS 0x989680 ;  /* 0x009896800000895d */ /* 0x008fea0003900000 */
[----:B------:R-:W3:Y:S02]  /*50b0*/  @!P0 SYNCS.PHASECHK.TRANS64 P0, [R0+URZ], R2 ;  /* 0x00000002000085a7 */ /* 0x000ee400080010ff */
[----:B---3--:R-:W-:Y:S05]  /*50c0*/  @P0 EXIT ;  /* 0x000000000000094d */ /* 0x008fea0003800000 */
[----:B------:R-:W-:Y:S05]  /*50d0*/  BRA `(.L_x_82) ;  /* 0xfffffffc00ec7947 */ /* 0x000fea000383ffff */
.L_x_70:
[----:B------:R-:W-:-:S06]  /*50e0*/  UISETP.GE.AND UP1, UPT, UR10, 0x4, UPT ;  /* 0x000000040a00788c */ /* 0x000fcc000bf26270 */
[----:B------:R-:W-:-:S13]  /*50f0*/  PLOP3.LUT P0, PT, PT, PT, UP1, 0x80, 0x8 ;  /* 0x000000000008781c */ /* 0x000fda0003f0f018 */
[----:B------:R-:W-:Y:S05]  /*5100*/  @!P0 EXIT ;  /* 0x000000000000894d */ /* 0x000fea0003800000 */
[----:B------:R-:W-:Y:S01]  /*5110*/  BAR.SYNC.DEFER_BLOCKING 0x6, 0xa0 ;  /* 0x0182800000007b1d */ /* 0x000fe20000010000 */
[C---:B------:R-:W-:Y:S01]  /*5120*/  IMAD.SHL.U32 R3, R70.reuse, 0x20, RZ ;  /* 0x0000002046037824 */ /* 0x040fe200078e00ff */
[----:B------:R-:W-:Y:S01]  /*5130*/  SHF.R.U32.HI R4, RZ, 0x1, R70 ;  /* 0x00000001ff047819 */ /* 0x000fe20000011646 */
[C---:B------:R-:W-:Y:S01]  /*5140*/  IMAD.SHL.U32 R64, R70.reuse, 0x10, RZ ;  /* 0x0000001046407824 */ /* 0x040fe200078e00ff */
[C---:B------:R-:W-:Y:S01]  /*5150*/  LOP3.LUT P0, RZ, R70.reuse, 0x4, RZ, 0xc0, !PT ;  /* 0x0000000446ff7812 */ /* 0x040fe2000780c0ff */
[----:B------:R-:W-:Y:S01]  /*5160*/  IMAD.U32 R32, R70, 0x10000, RZ ;  /* 0x0001000046207824 */ /* 0x000fe200078e00ff */
[----:B------:R-:W-:Y:S02]  /*5170*/  UMOV UR36, 0x400 ;  /* 0x0000040000247882 */ /* 0x000fe40000000000 */
[----:B------:R-:W1:Y:S01]  /*5180*/  LDC R63, c[0x0][0x370] ;  /* 0x0000dc00ff3f7b82 */ /* 0x000e620000000800 */
[----:B------:R-:W-:Y:S01]  /*5190*/  ULEA UR36, UR53, UR36, 0x18 ;  /* 0x0000002435247291 */ /* 0x000fe2000f8ec0ff */
[----:B------:R-:W-:Y:S01]  /*51a0*/  LOP3.LUT R2, R3, 0xc0, RZ, 0xc0, !PT ;  /* 0x000000c003027812 */ /* 0x000fe200078ec0ff */
[----:B------:R-:W-:Y:S01]  /*51b0*/  IMAD.MOV.U32 R69, RZ, RZ, 0x10 ;  /* 0x00000010ff457424 */ /* 0x000fe200078e00ff */
[----:B------:R-:W-:Y:S01]  /*51c0*/  LOP3.LUT R64, R64, 0x600, RZ, 0xc0, !PT ;  /* 0x0000060040407812 */ /* 0x000fe200078ec0ff */
[----:B------:R-:W-:Y:S01]  /*51d0*/  IMAD.MOV.U32 R31, RZ, RZ, RZ ;  /* 0x000000ffff1f7224 */ /* 0x000fe200078e00ff */
[----:B------:R-:W-:Y:S01]  /*51e0*/  LOP3.LUT R4, R2, 0x8, R4, 0xf8, !PT ;  /* 0x0000000802047812 */ /* 0x000fe200078ef804 */
[----:B------:R-:W-:Y:S01]  /*51f0*/  IMAD.SHL.U32 R2, R70, 0x4, RZ ;  /* 0x0000000446027824 */ /* 0x000fe200078e00ff */
[----:B------:R-:W2:Y:S01]  /*5200*/  LDC R28, c[0x0][0xb0c] ;  /* 0x0002c300ff1c7b82 */ /* 0x000ea20000000800 */
[--C-:B------:R-:W-:Y:S01]  /*5210*/  LOP3.LUT R64, R64, 0x20, R3.reuse, 0xf8, !PT ;  /* 0x0000002040407812 */ /* 0x100fe200078ef803 */
[----:B------:R-:W-:Y:S01]  /*5220*/  IMAD.MOV.U32 R68, RZ, RZ, RZ ;  /* 0x000000ffff447224 */ /* 0x000fe200078e00ff */
[----:B------:R-:W-:Y:S01]  /*5230*/  LOP3.LUT R32, R32, 0x600000, RZ, 0xc0, !PT ;  /* 0x0060000020207812 */ /* 0x000fe200078ec0ff */
[----:B------:R-:W-:Y:S01]  /*5240*/  IMAD.MOV.U32 R73, RZ, RZ, RZ ;  /* 0x000000ffff497224 */ /* 0x000fe200078e00ff */
[----:B------:R-:W-:Y:S01]  /*5250*/  LOP3.LUT R2, R4, 0x18, R2, 0x78, !PT ;  /* 0x0000001804027812 */ /* 0x000fe200078e7802 */
[----:B------:R-:W-:Y:S01]  /*5260*/  IMAD.MOV.U32 R67, RZ, RZ, RZ ;  /* 0x000000ffff437224 */ /* 0x000fe200078e00ff */
[----:B------:R-:W-:Y:S01]  /*5270*/  LOP3.LUT R64, R64, 0x100, R3, 0xf8, !PT ;  /* 0x0000010040407812 */ /* 0x000fe200078ef803 */
[----:B------:R-:W4:Y:S01]  /*5280*/  LDC R61, c[0x0][0xb20] ;  /* 0x0002c800ff3d7b82 */ /* 0x000f220000000800 */
[----:B------:R-:W3:Y:S01]  /*5290*/  LDS R0, [UR36+0x120] ;  /* 0x00012024ff007984 */ /* 0x000ee20008000800 */
[----:B------:R-:W-:Y:S01]  /*52a0*/  LOP3.LUT R70, R70, 0x60, RZ, 0xc0, !PT ;  /* 0x0000006046467812 */ /* 0x000fe200078ec0ff */
[----:B------:R-:W1:Y:S01]  /*52b0*/  LDCU.64 UR54, c[0x0][0x348] ;  /* 0x00006900ff3677ac */ /* 0x000e620008000a00 */
[----:B------:R-:W-:-:S02]  /*52c0*/  LOP3.LUT R64, R64, R2, RZ, 0xfc, !PT ;  /* 0x0000000240407212 */ /* 0x000fc400078efcff */
[----:B------:R-:W-:Y:S01]  /*52d0*/  SEL R69, R69, 0xfffffff0, !P0 ;  /* 0xfffffff045457807 */ /* 0x000fe20004000000 */
[----:B------:R-:W1:Y:S01]  /*52e0*/  LDCU.64 UR48, c[0x0][0x888] ;  /* 0x00011100ff3077ac */ /* 0x000e620008000a00 */
[----:B------:R-:W1:Y:S01]  /*52f0*/  LDC R27, c[0x0][0xb30] ;  /* 0x0002cc00ff1b7b82 */ /* 0x000e620000000800 */
[----:B------:R-:W1:Y:S01]  /*5300*/  LDCU.64 UR50, c[0x0][0x890] ;  /* 0x00011200ff3277ac */ /* 0x000e620008000a00 */
[----:B------:R-:W-:-:S06]  /*5310*/  UMOV UR42, 0x1 ;  /* 0x00000001002a7882 */ /* 0x000fcc0000000000 */
[----:B------:R-:W1:Y:S01]  /*5320*/  LDC.64 R56, c[0x0][0xb10] ;  /* 0x0002c400ff387b82 */ /* 0x000e620000000a00 */
[----:B------:R-:W-:Y:S01]  /*5330*/  UMOV UR37, URZ ;  /* 0x000000ff00257c82 */ /* 0x000fe20008000000 */
[----:B------:R-:W-:Y:S01]  /*5340*/  UIADD3 UR52, UPT, UPT, UR36, 0x200, URZ ;  /* 0x0000020024347890 */ /* 0x000fe2000fffe0ff */
[----:B------:R-:W-:Y:S01]  /*5350*/  UMOV UR41, URZ ;  /* 0x000000ff00297c82 */ /* 0x000fe20008000000 */
[----:B------:R-:W-:-:S04]  /*5360*/  UMOV UR40, URZ ;  /* 0x000000ff00287c82 */ /* 0x000fc80008000000 */
[----:B------:R-:W1:Y:S08]  /*5370*/  LDC.64 R24, c[0x0][0xb18] ;  /* 0x0002c600ff187b82 */ /* 0x000e700000000a00 */
[----:B------:R-:W1:Y:S08]  /*5380*/  LDC.64 R22, c[0x0][0xb28] ;  /* 0x0002ca00ff167b82 */ /* 0x000e700000000a00 */
[----:B------:R-:W1:Y:S01]  /*5390*/  LDC.64 R54, c[0x0][0x8b0] ;  /* 0x00022c00ff367b82 */ /* 0x000e620000000a00 */
[----:B---3--:R-:W-:-:S07]  /*53a0*/  IMAD.IADD R32, R0, 0x1, R32 ;  /* 0x0000000100207824 */ /* 0x008fce00078e0220 */
[----:B------:R-:W3:Y:S08]  /*53b0*/  LDC.64 R52, c[0x0][0x8a8] ;  /* 0x00022a00ff347b82 */ /* 0x000ef00000000a00 */
[----:B--2-4-:R-:W1:Y:S02]  /*53c0*/  LDC R62, c[0x0][0x374] ;  /* 0x0000dd00ff3e7b82 */ /* 0x014e640000000800 */
.L_x_113:
[----:B------:R-:W-:Y:S02]  /*53d0*/  LEA R0, R73, UR36, 0x3 ;  /* 0x0000002449007c11 */ /* 0x000fe4000f8e18ff */
[----:B------:R-:W-:Y:S02]  /*53e0*/  SHF.L.U32 R2, R67, 0x1f, RZ ;  /* 0x0000001f43027819 */ /* 0x000fe400000006ff */
[----:B-1----:R-:W-:Y:S02]  /*53f0*/  LEA R16, R73, UR36, 0x4 ;  /* 0x0000002449107c11 */ /* 0x002fe4000f8e20ff */
[----:B------:R-:W2:Y:S02]  /*5400*/  SYNCS.PHASECHK.TRANS64.TRYWAIT P0, [R0+URZ+0x70], R2 ;  /* 0x00007002000075a7 */ /* 0x000ea400080011ff */
[----:B--2---:R-:W-:Y:S05]  /*5410*/  @!P0 BRA `(.L_x_83) ;  /* 0x0000002800848947 */ /* 0x004fea0003800000 */
.L_x_153:
[----:B------:R-:W4:Y:S01]  /*5420*/  LDC.64 R10, c[0x0][0xb10] ;  /* 0x0002c400ff0a7b82 */ /* 0x000f220000000a00 */
[----:B------:R-:W3:Y:S01]  /*5430*/  LDS.128 R16, [R16+0x100] ;  /* 0x0001000010107984 */ /* 0x000ee20000000c00 */
[----:B-1----:R-:W-:Y:S01]  /*5440*/  ISETP.NE.AND P1, PT, R27, 0x1, PT ;  /* 0x000000011b00780c */ /* 0x002fe20003f25270 */
[----:B--2---:R-:W-:Y:S01]  /*5450*/  VIADD R0, R0, 0x80 ;  /* 0x0000008000007836 */ /* 0x004fe20000000000 */
[----:B------:R-:W-:Y:S04]  /*5460*/  ISETP.GE.AND P0, PT, R26, 0x1, PT ;  /* 0x000000011a00780c */ /* 0x000fe80003f06270 */
[----:B------:R-:W1:Y:S01]  /*5470*/  LDC.64 R8, c[0x0][0xb18] ;  /* 0x0002c600ff087b82 */ /* 0x000e620000000a00 */
[----:B------:R-:W-:Y:S01]  /*5480*/  PRMT R0, RZ, 0x654, R0 ;  /* 0x00000654ff007816 */ /* 0x000fe20000000000 */
[----:B------:R-:W-:Y:S01]  /*5490*/  @!PT LDS RZ, [RZ] ;  /* 0x00000000fffff984 */ /* 0x000fe20000000800 */
[----:B------:R-:W-:Y:S01]  /*54a0*/  @!PT LDS RZ, [RZ] ;  /* 0x00000000fffff984 */ /* 0x000fe20000000800 */
[----:B------:R-:W-:Y:S01]  /*54b0*/  @!PT LDS RZ, [RZ] ;  /* 0x00000000fffff984 */ /* 0x000fe20000000800 */
[----:B------:R-:W-:Y:S01]  /*54c0*/  @!PT LDS RZ, [RZ] ;  /* 0x00000000fffff984 */ /* 0x000fe20000000800 */
[----:B------:R2:W-:Y:S06]  /*54d0*/  MEMBAR.ALL.CTA ;  /* 0x0000000000007992 */ /* 0x0005ec0000008000 */
[----:B--2---:R-:W2:Y:S01]  /*54e0*/  FENCE.VIEW.ASYNC.S ;  /* 0x00000000000073c6 */ /* 0x004ea20000000000 */
[----:B------:R-:W1:Y:S08]  /*54f0*/  @!P1 LDC R12, c[0x0][0xb20] ;  /* 0x0002c800ff0c9b82 */ /* 0x000e700000000800 */
[----:B------:R-:W1:Y:S01]  /*5500*/  @!P1 LDC R7, c[0x0][0xb0c] ;  /* 0x0002c300ff079b82 */ /* 0x000e620000000800 */
[----:B--2---:R2:W-:Y:S01]  /*5510*/  SYNCS.ARRIVE.TRANS64.RED.A1T0 RZ, [R0+URZ], RZ ;  /* 0x000000ff00ff79a7 */ /* 0x0045e200081004ff */
[----:B---3--:R-:W-:Y:S04]  /*5520*/  LOP3.LUT P4, RZ, R18, 0x1, RZ, 0xc0, !PT ;  /* 0x0000000112ff7812 */ /* 0x008fe8000788c0ff */
[----:B------:R-:W-:Y:S09]  /*5530*/  P2R R71, PR, RZ, 0x10 ;  /* 0x00000010ff477803 */ /* 0x000ff20000000000 */
[----:B------:R-:W-:Y:S02]  /*5540*/  @P4 MOV R30, R16 ;  /* 0x00000010001e4202 */ /* 0x000fe40000000f00 */
[----:B------:R-:W-:Y:S01]  /*5550*/  @P4 LOP3.LUT R29, R17, 0xffff, RZ, 0xc0, !PT ;  /* 0x0000ffff111d4812 */ /* 0x000fe200078ec0ff */
[----:B--2-4-:R-:W-:Y:S06]  /*5560*/  @!P0 BRA `(.L_x_84) ;  /* 0x0000000000a48947 */ /* 0x014fec0003800000 */
[----:B------:R-:W-:Y:S01]  /*5570*/  IMAD.HI.U32 R0, R62, R25, RZ ;  /* 0x000000193e007227 */ /* 0x000fe200078e00ff */
[----:B------:R-:W-:Y:S02]  /*5580*/  ISETP.NE.AND P0, PT, R24, 0x1, PT ;  /* 0x000000011800780c */ /* 0x000fe40003f05270 */
[----:B------:R-:W-:Y:S01]  /*5590*/  ISETP.NE.AND P2, PT, R26, 0x1, PT ;  /* 0x000000011a00780c */ /* 0x000fe20003f45270 */
[----:B------:R-:W-:Y:S01]  /*55a0*/  IMAD.HI.U32 R4, R63, R56, RZ ;  /* 0x000000383f047227 */ /* 0x000fe200078e00ff */
[----:B------:R-:W-:Y:S02]  /*55b0*/  SHF.R.U32.HI R0, RZ, R61, R0 ;  /* 0x0000003dff007219 */ /* 0x000fe40000011600 */
[----:B------:R-:W-:Y:S01]  /*55c0*/  ISETP.NE.AND P3, PT, R28, 0x1, PT ;  /* 0x000000011c00780c */ /* 0x000fe20003f65270 */
[----:B------:R-:W-:Y:S01]  /*55d0*/  IMAD.HI.U32 R6, R29, R25, RZ ;  /* 0x000000191d067227 */ /* 0x000fe200078e00ff */
[-C--:B------:R-:W-:Y:S02]  /*55e0*/  SHF.R.U32.HI R4, RZ, R57.reuse, R4 ;  /* 0x00000039ff047219 */ /* 0x080fe40000011604 */
[----:B------:R-:W-:Y:S01]  /*55f0*/  SEL R0, R62, R0, !P0 ;  /* 0x000000003e007207 */ /* 0x000fe20004000000 */
[----:B------:R-:W-:Y:S01]  /*5600*/  IMAD.HI.U32 R5, R30, R56, RZ ;  /* 0x000000381e057227 */ /* 0x000fe200078e00ff */
[----:B------:R-:W-:Y:S03]  /*5610*/  SEL R4, R63, R4, !P3 ;  /* 0x000000043f047207 */ /* 0x000fe60005800000 */
[-C--:B------:R-:W-:Y:S01]  /*5620*/  IMAD.HI.U32 R3, R0, R22.reuse, RZ ;  /* 0x0000001600037227 */ /* 0x080fe200078e00ff */
[----:B------:R-:W-:Y:S03]  /*5630*/  SHF.R.U32.HI R5, RZ, R57, R5 ;  /* 0x00000039ff057219 */ /* 0x000fe60000011605 */
[----:B------:R-:W-:Y:S01]  /*5640*/  IMAD.HI.U32 R2, R4, R22, RZ ;  /* 0x0000001604027227 */ /* 0x000fe200078e00ff */
[----:B------:R-:W-:Y:S02]  /*5650*/  @P2 SHF.R.U32.HI R0, RZ, R23, R3 ;  /* 0x00000017ff002219 */ /* 0x000fe40000011603 */
[----:B------:R-:W-:Y:S02]  /*5660*/  SHF.R.U32.HI R3, RZ, R61, R6 ;  /* 0x0000003dff037219 */ /* 0x000fe40000011606 */
[----:B------:R-:W-:Y:S01]  /*5670*/  @P2 SHF.R.U32.HI R4, RZ, R23, R2 ;  /* 0x00000017ff042219 */ /* 0x000fe20000011602 */
[----:B------:R-:W-:Y:S01]  /*5680*/  IMAD R0, R26, R0, RZ ;  /* 0x000000001a007224 */ /* 0x000fe200078e02ff */
[----:B------:R-:W-:Y:S02]  /*5690*/  SEL R3, R29, R3, !P0 ;  /* 0x000000031d037207 */ /* 0x000fe40004000000 */
[----:B------:R-:W-:Y:S01]  /*56a0*/  SEL R2, R30, R5, !P3 ;  /* 0x000000051e027207 */ /* 0x000fe20005800000 */
[----:B------:R-:W-:Y:S01]  /*56b0*/  IMAD R5, R26, R4, RZ ;  /* 0x000000041a057224 */ /* 0x000fe200078e02ff */
[C---:B------:R-:W-:Y:S01]  /*56c0*/  ISETP.GE.AND P0, PT, R3.reuse, R0, PT ;  /* 0x000000000300720c */ /* 0x040fe20003f06270 */
[C---:B------:R-:W-:Y:S03]  /*56d0*/  IMAD.HI.U32 R0, R3.reuse, R22, RZ ;  /* 0x0000001603007227 */ /* 0x040fe600078e00ff */
[C---:B------:R-:W-:Y:S02]  /*56e0*/  ISETP.GE.OR P0, PT, R2.reuse, R5, P0 ;  /* 0x000000050200720c */ /* 0x040fe40000706670 */
[----:B------:R-:W-:Y:S04]  /*56f0*/  SHF.R.U32.HI R0, RZ, R23, R0 ;  /* 0x00000017ff007219 */ /* 0x000fe80000011600 */
[C---:B------:R-:W-:Y:S05]  /*5700*/  SEL R6, R3.reuse, R0, !P2 ;  /* 0x0000000003067207 */ /* 0x040fea0005000000 */
        /* <DEDUP_REMOVED lines=14> */
[----:B------:R-:W-:Y:S07]  /*57f0*/  IMAD R29, R3, R24, R29 ;  /* 0x00000018031d7224 */ /* 0x000fee00078e021d */
.L_x_84:
[----:B-1----:R-:W-:Y:S01]  /*5800*/  @!P1 ISETP.NE.AND P0, PT, R8, 0x1, PT ;  /* 0x000000010800980c */ /* 0x002fe20003f05270 */
[----:B------:R-:W-:Y:S01]  /*5810*/  @!P1 IMAD.HI.U32 R0, R30, R10, RZ ;  /* 0x0000000a1e009227 */ /* 0x000fe200078e00ff */
[----:B------:R-:W-:Y:S01]  /*5820*/  @!P1 ISETP.NE.AND P2, PT, R7, 0x1, PT ;  /* 0x000000010700980c */ /* 0x000fe20003f45270 */
[----:B------:R-:W-:Y:S01]  /*5830*/  ULOP3.LUT UP0, URZ, UR52, 0x1b0, URZ, 0xc0, !UPT ;  /* 0x000001b034ff7892 */ /* 0x000fe2000f80c0ff */
[----:B------:R-:W-:Y:S01]  /*5840*/  R2UR UR5, R21 ;  /* 0x00000000150572ca */ /* 0x000fe200000e0000 */
[----:B------:R-:W-:Y:S01]  /*5850*/  @!P1 IMAD.HI.U32 R2, R29, R9, RZ ;  /* 0x000000091d029227 */ /* 0x000fe200078e00ff */
[----:B------:R-:W-:Y:S02]  /*5860*/  @!P1 SHF.R.U32.HI R0, RZ, R11, R0 ;  /* 0x0000000bff009219 */ /* 0x000fe40000011600 */
[----:B------:R-:W-:Y:S01]  /*5870*/  R2UR UR4, R20 ;  /* 0x00000000140472ca */ /* 0x000fe200000e0000 */
[----:B------:R-:W-:Y:S01]  /*5880*/  VIADD R73, R73, 0x1 ;  /* 0x0000000149497836 */ /* 0x000fe20000000000 */
[----:B------:R-:W-:Y:S02]  /*5890*/  @!P1 SHF.R.U32.HI R2, RZ, R12, R2 ;  /* 0x0000000cff029219 */ /* 0x000fe40000011602 */
[----:B------:R-:W-:Y:S02]  /*58a0*/  @!P1 SEL R3, R30, R0, !P2 ;  /* 0x000000001e039207 */ /* 0x000fe40005000000 */
[----:B------:R-:W-:Y:S02]  /*58b0*/  @!P1 SEL R2, R29, R2, !P0 ;  /* 0x000000021d029207 */ /* 0x000fe40004000000 */
[----:B------:R-:W-:Y:S01]  /*58c0*/  @P4 SHF.R.U32.HI R66, RZ, 0x10, R17 ;  /* 0x00000010ff424819 */ /* 0x000fe20000011611 */
[----:B------:R-:W-:Y:S02]  /*58d0*/  USHF.L.U32 UR46, UR5, 0x6, URZ ;  /* 0x00000006052e7899 */ /* 0x000fe400080006ff */
[----:B------:R-:W-:Y:S02]  /*58e0*/  @!P1 IMAD.IADD R0, R2, 0x1, -R3 ;  /* 0x0000000102009824 */ /* 0x000fe400078e0a03 */
[----:B------:R-:W-:Y:S01]  /*58f0*/  @!P1 IMAD.IADD R2, R3, 0x1, -R2 ;  /* 0x0000000103029824 */ /* 0x000fe200078e0a02 */
[----:B------:R-:W-:Y:S01]  /*5900*/  USHF.L.U32 UR45, UR4, 0x6, URZ ;  /* 0x00000006042d7899 */ /* 0x000fe200080006ff */
[----:B------:R-:W-:Y:S02]  /*5910*/  @!P1 IMAD R30, R0, R7, R30 ;  /* 0x00000007001e9224 */ /* 0x000fe400078e021e */
[----:B------:R-:W-:Y:S01]  /*5920*/  @!P1 IMAD R29, R2, R8, R29 ;  /* 0x00000008021d9224 */ /* 0x000fe200078e021d */
[----:B------:R-:W-:Y:S08]  /*5930*/  BRA.U !UP0, `(.L_x_85) ;  /* 0x00000001087c7547 */ /* 0x000ff0000b800000 */
[----:B------:R-:W1:Y:S01]  /*5940*/  LDCU.64 UR8, c[0x4][0x80] ;  /* 0x01001000ff0877ac */ /* 0x000e620008000a00 */
[----:B------:R-:W-:Y:S01]  /*5950*/  MOV R2, 0x0 ;  /* 0x0000000000027802 */ /* 0x000fe20000000f00 */
[----:B------:R-:W-:Y:S02]  /*5960*/  HFMA2 R12, -RZ, RZ, 0, 5.9604644775390625e-08 ;  /* 0x00000001ff0c7431 */ /* 0x000fe400000001ff */
[----:B------:R-:W-:Y:S01]  /*5970*/  IMAD.MOV.U32 R8, RZ, RZ, 0x70 ;  /* 0x00000070ff087424 */ /* 0x000fe200078e00ff */
[----:B------:R2:W3:Y:S01]  /*5980*/  LDC.64 R14, c[0x4][R2] ;  /* 0x01000000020e7b82 */ /* 0x0004e20000000a00 */
[----:B------:R-:W4:Y:S01]  /*5990*/  LDCU.64 UR6, c[0x4][0x88] ;  /* 0x01001100ff0677ac */ /* 0x000f220008000a00 */
[----:B------:R-:W-:Y:S01]  /*59a0*/  IMAD.MOV.U32 R13, RZ, RZ, RZ ;  /* 0x000000ffff0d7224 */ /* 0x000fe200078e00ff */
[----:B------:R-:W2:Y:S01]  /*59b0*/  LDCU.64 UR4, c[0x4][0x8] ;  /* 0x01000100ff0477ac */ /* 0x000ea20008000a00 */
[----:B-1----:R-:W-:Y:S01]  /*59c0*/  MOV R5, UR9 ;  /* 0x0000000900057c02 */ /* 0x002fe20008000f00 */
[----:B------:R-:W-:Y:S01]  /*59d0*/  IMAD.U32 R4, RZ, RZ, UR8 ;  /* 0x00000008ff047e24 */ /* 0x000fe2000f8e00ff */
[----:B----4-:R-:W-:Y:S01]  /*59e0*/  MOV R7, UR7 ;  /* 0x0000000700077c02 */ /* 0x010fe20008000f00 */
[----:B------:R-:W-:Y:S01]  /*59f0*/  IMAD.U32 R6, RZ, RZ, UR6 ;  /* 0x00000006ff067e24 */ /* 0x000fe2000f8e00ff */
[----:B--2---:R-:W-:Y:S01]  /*5a00*/  MOV R11, UR5 ;  /* 0x00000005000b7c02 */ /* 0x004fe20008000f00 */
[----:B------:R-:W-:Y:S02]  /*5a10*/  IMAD.U32 R10, RZ, RZ, UR4 ;  /* 0x00000004ff0a7e24 */ /* 0x000fe4000f8e00ff */
[----:B------:R-:W-:Y:S07]  /*5a20*/  LEPC R20, `(.L_x_86) ;  /* 0x000000001014794e */ /* 0x000fee0000000000 */
[----:B---3-5:R-:W-:Y:S05]  /*5a30*/  CALL.ABS.NOINC R14 ;  /* 0x000000000e007343 */ /* 0x028fea0003c00000 */
.L_x_86:
[----:B------:R-:W1:Y:S01]  /*5a40*/  LDCU.64 UR8, c[0x4][0x80] ;  /* 0x01001000ff0877ac */ /* 0x000e620008000a00 */
[----:B------:R-:W2:Y:S01]  /*5a50*/  LDC.64 R2, c[0x4][R2] ;  /* 0x0100000002027b82 */ /* 0x000ea20000000a00 */
[----:B------:R-:W-:Y:S02]  /*5a60*/  HFMA2 R12, -RZ, RZ, 0, 5.9604644775390625e-08 ;  /* 0x00000001ff0c7431 */ /* 0x000fe400000001ff */
[----:B------:R-:W-:Y:S02]  /*5a70*/  IMAD.MOV.U32 R8, RZ, RZ, 0x70 ;  /* 0x00000070ff087424 */ /* 0x000fe400078e00ff */
[----:B------:R-:W-:Y:S01]  /*5a80*/  IMAD.MOV.U32 R13, RZ, RZ, RZ ;  /* 0x000000ffff0d7224 */ /* 0x000fe200078e00ff */
[----:B------:R-:W3:Y:S01]  /*5a90*/  LDCU.64 UR6, c[0x4][0x88] ;  /* 0x01001100ff0677ac */ /* 0x000ee20008000a00 */
[----:B------:R-:W4:Y:S01]  /*5aa0*/  LDCU.64 UR4, c[0x4][0x8] ;  /* 0x01000100ff0477ac */ /* 0x000f220008000a00 */
[----:B-1----:R-:W-:Y:S02]  /*5ab0*/  MOV R4, UR8 ;  /* 0x0000000800047c02 */ /* 0x002fe40008000f00 */
[----:B------:R-:W-:Y:S02]  /*5ac0*/  MOV R5, UR9 ;  /* 0x0000000900057c02 */ /* 0x000fe40008000f00 */
[----:B---3--:R-:W-:Y:S01]  /*5ad0*/  MOV R7, UR7 ;  /* 0x0000000700077c02 */ /* 0x008fe20008000f00 */
[----:B------:R-:W-:Y:S01]  /*5ae0*/  IMAD.U32 R6, RZ, RZ, UR6 ;  /* 0x00000006ff067e24 */ /* 0x000fe2000f8e00ff */
[----:B----4-:R-:W-:Y:S01]  /*5af0*/  MOV R11, UR5 ;  /* 0x00000005000b7c02 */ /* 0x010fe20008000f00 */
[----:B------:R-:W-:Y:S02]  /*5b00*/  IMAD.U32 R10, RZ, RZ, UR4 ;  /* 0x00000004ff0a7e24 */ /* 0x000fe4000f8e00ff */
[----:B------:R-:W-:Y:S07]  /*5b10*/  LEPC R20, `(.L_x_85) ;  /* 0x000000001014794e */ /* 0x000fee0000000000 */
[----:B--2---:R-:W-:Y:S05]  /*5b20*/  CALL.ABS.NOINC R2 ;  /* 0x0000000002007343 */ /* 0x004fea0003c00000 */
.L_x_85:
[----:B------:R-:W-:Y:S01]  /*5b30*/  ISETP.NE.U32.AND P4, PT, R54, RZ, PT ;  /* 0x000000ff3600720c */ /* 0x000fe20003f85070 */
[----:B------:R-:W-:Y:S01]  /*5b40*/  UISETP.NE.AND UP2, UPT, UR43, URZ, UPT ;  /* 0x000000ff2b00728c */ /* 0x000fe2000bf45270 */
[----:B------:R-:W-:Y:S01]  /*5b50*/  ISETP.NE.U32.AND P2, PT, RZ, UR48, PT ;  /* 0x00000030ff007c0c */ /* 0x000fe2000bf45070 */
[----:B------:R-:W-:Y:S01]  /*5b60*/  UISETP.NE.U32.AND UP1, UPT, UR50, URZ, UPT ;  /* 0x000000ff3200728c */ /* 0x000fe2000bf25070 */
[----:B------:R-:W-:Y:S01]  /*5b70*/  ISETP.NE.AND.EX P4, PT, R55, RZ, PT, P4 ;  /* 0x000000ff3700720c */ /* 0x000fe20003f85340 */
[----:B------:R-:W-:Y:S01]  /*5b80*/  UPLOP3.LUT UP0, UPT, UPT, UPT, UPT, 0x40, 0x4 ;  /* 0x000000000004789c */ /* 0x000fe20003f0e870 */
[----:B------:R-:W-:Y:S01]  /*5b90*/  ISETP.NE.AND.EX P2, PT, RZ, UR49, PT, P2 ;  /* 0x00000031ff007c0c */ /* 0x000fe2000bf45320 */
[----:B------:R-:W-:Y:S01]  /*5ba0*/  UISETP.NE.AND.EX UP1, UPT, UR51, URZ, UPT, UP1 ;  /* 0x000000ff3300728c */ /* 0x000fe2000bf25310 */
[----:B------:R-:W-:Y:S04]  /*5bb0*/  PLOP3.LUT P1, PT, PT, PT, UP2, 0x80, 0x8 ;  /* 0x000000000008781c */ /* 0x000fe80003f2f028 */
[----:B------:R-:W-:Y:S06]  /*5bc0*/  @UP2 UPLOP3.LUT UP0, UPT, UPT, UPT, UP1, 0x80, 0x8 ;  /* 0x000000000008289c */ /* 0x000fec0003f0f010 */
[----:B------:R-:W-:Y:S01]  /*5bd0*/  PLOP3.LUT P0, PT, PT, PT, UP0, 0x80, 0x8 ;  /* 0x000000000008781c */ /* 0x000fe20003f0f008 */
[----:B------:R-:W-:Y:S01]  /*5be0*/  @!UPT UIADD3 URZ, UPT, UPT, URZ, URZ, URZ ;  /* 0x000000fffffff290 */ /* 0x000fe2000fffe0ff */
[----:B------:R-:W-:Y:S11]  /*5bf0*/  BRA.U !UP1, `(.L_x_87) ;  /* 0x0000000109387547 */ /* 0x000ff6000b800000 */
[----:B------:R-:W-:Y:S01]  /*5c00*/  UISETP.NE.U32.AND UP0, UPT, UR48, URZ, UPT ;  /* 0x000000ff3000728c */ /* 0x000fe2000bf05070 */
[----:B------:R-:W-:Y:S02]  /*5c10*/  HFMA2 R0, -RZ, RZ, 0, 5.9604644775390625e-08 ;  /* 0x00000001ff007431 */ /* 0x000fe400000001ff */
[----:B------:R-:W-:Y:S01]  /*5c20*/  IMAD.MOV.U32 R60, RZ, RZ, 0x1 ;  /* 0x00000001ff3c7424 */ /* 0x000fe200078e00ff */
[----:B------:R-:W-:Y:S06]  /*5c30*/  UISETP.NE.AND.EX UP0, UPT, UR49, URZ, UPT, UP0 ;  /* 0x000000ff3100728c */ /* 0x000fec000bf05300 */
[----:B------:R-:W-:Y:S05]  /*5c40*/  PLOP3.LUT P3, PT, PT, PT, UP0, 0x80, 0x8 ;  /* 0x000000000008781c */ /* 0x000fea0003f6f008 */
[----:B------:R-:W1:Y:S01]  /*5c50*/  @UP0 LDCU.64 UR4, c[0x0][0x888] ;  /* 0x00011100ff0407ac */ /* 0x000e620008000a00 */
[----:B------:R-:W-:Y:S07]  /*5c60*/  @UP0 UIMAD UR6, UR60, UR50, URZ ;  /* 0x000000323c0602a4 */ /* 0x000fee000f8e02ff */
[----:B------:R-:W-:Y:S01]  /*5c70*/  @!P3 PRMT R60, R0, 0x7610, R60 ;  /* 0x00007610003cb816 */ /* 0x000fe2000000003c */
[----:B-1----:R-:W-:Y:S06]  /*5c80*/  @UP0 UIMAD.WIDE UR4, UR6, 0x4, UR4 ;  /* 0x00000004060408a5 */ /* 0x002fec000f8e0204 */
[----:B------:R-:W-:Y:S01]  /*5c90*/  IMAD.U32 R2, RZ, RZ, UR4 ;  /* 0x00000004ff027e24 */ /* 0x000fe2000f8e00ff */
[----:B------:R-:W-:Y:S04]  /*5ca0*/  MOV R3, UR5 ;  /* 0x0000000500037c02 */ /* 0x000fe80008000f00 */
[----:B------:R-:W1:Y:S01]  /*5cb0*/  @!UP0 LDCU UR4, c[0x0][0x880] ;  /* 0x00011000ff0487ac */ /* 0x000e620008000800 */
[----:B-----5:R2:W5:Y:S02]  /*5cc0*/  @P3 LDG.E R35, desc[UR56][R2.64] ;  /* 0x0000003802233981 */ /* 0x020564000c1e1900 */
[----:B-12---:R-:W-:Y:S02]  /*5cd0*/  @!P3 IMAD.U32 R35, RZ, RZ, UR4 ;  /* 0x00000004ff23be24 */ /* 0x006fe4000f8e00ff */
.L_x_87:
[----:B------:R-:W-:Y:S05]  /*5ce0*/  @!P4 BRA `(.L_x_88) ;  /* 0x000000000020c947 */ /* 0x000fea0003800000 */
[----:B------:R-:W-:Y:S04]  /*5cf0*/  ISETP.NE.U32.AND P3, PT, R52, RZ, PT ;  /* 0x000000ff3400720c */ /* 0x000fe80003f65070 */
[----:B------:R-:W-:Y:S11]  /*5d00*/  ISETP.NE.AND.EX P3, PT, R53, RZ, PT, P3 ;  /* 0x000000ff3500720c */ /* 0x000ff60003f65330 */
[----:B------:R-:W-:Y:S02]  /*5d10*/  @!UPT UIADD3 URZ, UPT, UPT, URZ, URZ, URZ ;  /* 0x000000fffffff290 */ /* 0x000fe4000fffe0ff */
[----:B------:R-:W1:Y:S01]  /*5d20*/  @P3 LDC.64 R2, c[0x0][0x8a8] ;  /* 0x00022a00ff023b82 */ /* 0x000e620000000a00 */
[----:B------:R-:W-:Y:S04]  /*5d30*/  @P3 IMAD R0, R54, UR60, RZ ;  /* 0x0000003c36003c24 */ /* 0x000fe8000f8e02ff */
[----:B-1----:R-:W-:Y:S05]  /*5d40*/  @P3 IMAD.WIDE R2, R0, 0x4, R2 ;  /* 0x0000000400023825 */ /* 0x002fea00078e0202 */
[----:B-----5:R1:W5:Y:S02]  /*5d50*/  @P3 LDG.E R33, desc[UR56][R2.64] ;  /* 0x0000003802213981 */ /* 0x020364000c1e1900 */
[----:B-1----:R-:W2:Y:S02]  /*5d60*/  @!P3 LDC R33, c[0x0][0x8a0] ;  /* 0x00022800ff21bb82 */ /* 0x002ea40000000800 */
.L_x_88:
[----:B-----5:R-:W-:Y:S01]  /*5d70*/  FSETP.NEU.AND P3, PT, R35, RZ, PT ;  /* 0x000000ff2300720b */ /* 0x020fe20003f6d000 */
[----:B------:R-:W-:Y:S01]  /*5d80*/  IMAD.U32 R2, RZ, RZ, UR37 ;  /* 0x00000025ff027e24 */ /* 0x000fe2000f8e00ff */
[----:B------:R-:W-:Y:S01]  /*5d90*/  SEL R5, RZ, 0xffffffff, P2 ;  /* 0xffffffffff057807 */ /* 0x000fe20001000000 */
[----:B------:R-:W-:Y:S01]  /*5da0*/  ULOP3.LUT UR4, UR42, 0x1, URZ, 0x3c, !UPT ;  /* 0x000000012a047892 */ /* 0x000fe2000f8e3cff */
[----:B------:R-:W-:Y:S01]  /*5db0*/  @P1 LOP3.LUT P2, RZ, R60, 0xff, RZ, 0xc0, !PT ;  /* 0x000000ff3cff1812 */ /* 0x000fe2000784c0ff */
[----:B------:R-:W-:Y:S01]  /*5dc0*/  BSSY B1, `(.L_x_89) ;  /* 0x000003d000017945 */ /* 0x000fe20003800000 */
[----:B------:R-:W-:Y:S01]  /*5dd0*/  @P1 SEL R0, RZ, 0xffffffff, P3 ;  /* 0xffffffffff001807 */ /* 0x000fe20001800000 */
[----:B------:R-:W-:Y:S01]  /*5de0*/  IMAD.MOV.U32 R47, RZ, RZ, 0x1 ;  /* 0x00000001ff2f7424 */ /* 0x000fe200078e00ff */
[----:B------:R-:W-:Y:S01]  /*5df0*/  LEA R2, R2, UR36, 0x3 ;  /* 0x0000002402027c11 */ /* 0x000fe2000f8e18ff */
[----:B------:R-:W-:Y:S01]  /*5e00*/  IMAD.U32 R45, RZ, RZ, UR4 ;  /* 0x00000004ff2d7e24 */ /* 0x000fe2000f8e00ff */
[----:B------:R-:W-:Y:S01]  /*5e10*/  @P0 SEL R0, R5, R0, !P2 ;  /* 0x0000000005000207 */ /* 0x000fe20005000000 */
[----:B------:R-:W-:Y:S01]  /*5e20*/  IMAD.U32 R46, RZ, RZ, UR37 ;  /* 0x00000025ff2e7e24 */ /* 0x000fe2000f8e00ff */
[C---:B------:R-:W-:Y:S02]  /*5e30*/  LEA R44, R31.reuse, UR36, 0x3 ;  /* 0x000000241f2c7c11 */ /* 0x040fe4000f8e18ff */
[----:B------:R-:W-:Y:S02]  /*5e40*/  CS2R R50, SRZ ;  /* 0x0000000000327805 */ /* 0x000fe4000001ff00 */
[----:B------:R-:W-:Y:S02]  /*5e50*/  @P1 LOP3.LUT R0, R0, 0x1, RZ, 0xc0, !PT ;  /* 0x0000000100001812 */ /* 0x000fe400078ec0ff */
[----:B------:R-:W-:Y:S02]  /*5e60*/  CS2R R48, SRZ ;  /* 0x0000000000307805 */ /* 0x000fe4000001ff00 */
[----:B------:R-:W-:Y:S02]  /*5e70*/  SHF.L.U32 R3, R68, 0x1f, RZ ;  /* 0x0000001f44037819 */ /* 0x000fe400000006ff */
[----:B------:R-:W-:Y:S02]  /*5e80*/  CS2R R42, SRZ ;  /* 0x00000000002a7805 */ /* 0x000fe4000001ff00 */
[----:B------:R-:W-:Y:S02]  /*5e90*/  ISETP.NE.U32.OR P5, PT, R0, 0x1, !P1 ;  /* 0x000000010000780c */ /* 0x000fe40004fa5470 */
[----:B------:R-:W-:Y:S02]  /*5ea0*/  CS2R R40, SRZ ;  /* 0x0000000000287805 */ /* 0x000fe4000001ff00 */
[----:B------:R-:W-:Y:S02]  /*5eb0*/  PLOP3.LUT P2, PT, PT, PT, UP1, 0x80, 0x8 ;  /* 0x000000000008781c */ /* 0x000fe40003f4f018 */
[----:B------:R-:W-:Y:S02]  /*5ec0*/  LEA.HI R34, R31, R31, RZ, 0x1 ;  /* 0x0000001f1f227211 */ /* 0x000fe400078f08ff */
[----:B------:R-:W-:Y:S02]  /*5ed0*/  LOP3.LUT P4, R72, R60, 0xff, RZ, 0xc0, !PT ;  /* 0x000000ff3c487812 */ /* 0x000fe4000788c0ff */
[----:B------:R-:W-:Y:S02]  /*5ee0*/  SEL R4, RZ, 0xffffffff, P3 ;  /* 0xffffffffff047807 */ /* 0x000fe40001800000 */
[----:B------:R-:W-:Y:S02]  /*5ef0*/  P2R R74, PR, RZ, 0x20 ;  /* 0x00000020ff4a7803 */ /* 0x000fe40000000000 */
[----:B------:R-:W-:Y:S03]  /*5f00*/  @P5 SHF.L.U32 R0, R45, 0x1f, RZ ;  /* 0x0000001f2d005819 */ /* 0x000fe600000006ff */
[----:B------:R-:W-:Y:S01]  /*5f10*/  @P2 SEL R4, R5, R4, !P4 ;  /* 0x0000000405042207 */ /* 0x000fe20006000000 */
[----:B------:R1:W3:Y:S03]  /*5f20*/  @P5 SYNCS.PHASECHK.TRANS64.TRYWAIT P1, [R2+URZ+0x30], R0 ;  /* 0x00003000020055a7 */ /* 0x0002e600080211ff */
[----:B------:R-:W-:Y:S04]  /*5f30*/  LOP3.LUT R4, R4, 0x1, RZ, 0xc0, !PT ;  /* 0x0000000104047812 */ /* 0x000fe800078ec0ff */
[----:B------:R-:W-:Y:S04]  /*5f40*/  ISETP.NE.U32.AND P2, PT, R4, 0x1, PT ;  /* 0x000000010400780c */ /* 0x000fe80003f45070 */
[----:B------:R-:W-:Y:S01]  /*5f50*/  P2R R76, PR, RZ, 0x4 ;  /* 0x00000004ff4c7803 */ /* 0x000fe20000000000 */
[----:B------:R4:W2:Y:S01]  /*5f60*/  SYNCS.PHASECHK.TRANS64.TRYWAIT P0, [R44+URZ+0x90], R3 ;  /* 0x000090032c0075a7 */ /* 0x0008a200080011ff */
[C---:B-1----:R-:W-:Y:S01]  /*5f70*/  IMAD.SHL.U32 R0, R34.reuse, 0x20, RZ ;  /* 0x0000002022007824 */ /* 0x042fe200078e00ff */
[----:B------:R-:W-:Y:S04]  /*5f80*/  LOP3.LUT R34, R34, 0xffe, RZ, 0xc0, !PT ;  /* 0x00000ffe22227812 */ /* 0x000fe800078ec0ff */
[----:B------:R-:W-:Y:S01]  /*5f90*/  LOP3.LUT R0, R0, 0xffffffc0, RZ, 0xc0, !PT ;  /* 0xffffffc000007812 */ /* 0x000fe200078ec0ff */
[----:B------:R-:W-:Y:S04]  /*5fa0*/  IMAD.IADD R34, R31, 0x1, -R34 ;  /* 0x000000011f227824 */ /* 0x000fe800078e0a22 */
[----:B------:R-:W-:Y:S04]  /*5fb0*/  IMAD.IADD R0, R32, 0x1, R0 ;  /* 0x0000000120007824 */ /* 0x000fe800078e0200 */
[----:B------:R-:W-:Y:S01]  /*5fc0*/  IMAD R34, R34, 0x100000, R0 ;  /* 0x0010000022227824 */ /* 0x000fe200078e0200 */
[----:B---3--:R-:W-:Y:S01]  /*5fd0*/  @P5 SEL R47, RZ, 0x1, !P1 ;  /* 0x00000001ff2f5807 */ /* 0x008fe20004800000 */
[----:B----4-:R-:W-:Y:S06]  /*5fe0*/  @!P5 BRA `(.L_x_90) ;  /* 0x000000000068d947 */ /* 0x010fec0003800000 */
[----:B------:R-:W-:Y:S01]  /*5ff0*/  HFMA2 R43, -RZ, RZ, 0, 0 ;  /* 0x00000000ff2b7431 */ /* 0x000fe200000001ff */
[----:B------:R-:W-:Y:S01]  /*6000*/  ISETP.NE.AND P1, PT, R47, RZ, PT ;  /* 0x000000ff2f00720c */ /* 0x000fe20003f25270 */
[----:B------:R-:W-:Y:S01]  /*6010*/  IMAD.U32 R0, RZ, RZ, UR37 ;  /* 0x00000025ff007e24 */ /* 0x000fe2000f8e00ff */
[----:B------:R-:W-:Y:S11]  /*6020*/  BSSY B0, `(.L_x_91) ;  /* 0x0000005000007945 */ /* 0x000ff60003800000 */
[----:B------:R-:W-:Y:S05]  /*6030*/  @P1 BRA `(.L_x_92) ;  /* 0x00000000000c1947 */ /* 0x000fea0003800000 */
[----:B------:R-:W-:Y:S04]  /*6040*/  SHF.L.U32 R4, R45, 0x1f, RZ ;  /* 0x0000001f2d047819 */ /* 0x000fe800000006ff */
[----:B------:R-:W1:Y:S02]  /*6050*/  SYNCS.PHASECHK.TRANS64.TRYWAIT P1, [R2+URZ+0x30], R4 ;  /* 0x00003004020075a7 */ /* 0x000e6400080211ff */
[----:B-1----:R-:W-:Y:S05]  /*6060*/  @!P1 BRA `(.L_x_93) ;  /* 0x0000001c00849947 */ /* 0x002fea0003800000 */
.L_x_92:
[----:B------:R-:W-:Y:S05]  /*6070*/  BSYNC B0 ;  /* 0x0000000000007941 */ /* 0x000fea0003800000 */
.L_x_91:
[----:B------:R-:W-:Y:S01]  /*6080*/  ISETP.NE.AND P1, PT, R76, RZ, PT ;  /* 0x000000ff4c00720c */ /* 0x000fe20003f25270 */
[----:B------:R-:W-:Y:S01]  /*6090*/  IMAD.MOV.U32 R42, RZ, RZ, RZ ;  /* 0x000000ffff2a7224 */ /* 0x000fe200078e00ff */
[----:B------:R-:W-:Y:S02]  /*60a0*/  CS2R R40, SRZ ;  /* 0x0000000000287805 */ /* 0x000fe4000001ff00 */
[----:B------:R-:W-:Y:S02]  /*60b0*/  CS2R R50, SRZ ;  /* 0x0000000000327805 */ /* 0x000fe4000001ff00 */
[----:B------:R-:W-:Y:S07]  /*60c0*/  CS2R R48, SRZ ;  /* 0x0000000000307805 */ /* 0x000fee000001ff00 */
[----:B-1----:R-:W-:Y:S01]  /*60d0*/  @P1 IMAD R2, R0, 0x800, R64 ;  /* 0x0000080000021824 */ /* 0x002fe200078e0240 */
[----:B------:R-:W-:Y:S05]  /*60e0*/  @P1 WARPSYNC.ALL ;  /* 0x0000000000001948 */ /* 0x000fea0003800000 */
[----:B------:R-:W-:Y:S01]  /*60f0*/  @P1 LEA R2, R2, UR36, 0x1 ;  /* 0x0000002402021c11 */ /* 0x000fe2000f8e08ff */
[----:B------:R-:W-:Y:S04]  /*6100*/  UIADD3 UR4, UPT, UPT, UR37, 0x1, URZ ;  /* 0x0000000125047890 */ /* 0x000fe8000fffe0ff */
[----:B------:R1:W3:Y:S01]  /*6110*/  @P1 LDSM.16.M88.4 R40, [R2+0x200] ;  /* 0x000200000228183b */ /* 0x0002e20000000200 */
[----:B------:R-:W-:Y:S01]  /*6120*/  UISETP.NE.AND UP0, UPT, UR4, 0x3, UPT ;  /* 0x000000030400788c */ /* 0x000fe2000bf05270 */
[----:B------:R-:W-:Y:S03]  /*6130*/  @P1 IMAD R0, R69, 0x2, R2 ;  /* 0x0000000245001824 */ /* 0x000fe600078e0202 */
[----:B------:R-:W-:Y:S02]  /*6140*/  USEL UR5, URZ, 0x1, UP0 ;  /* 0x00000001ff057887 */ /* 0x000fe40008000000 */
[----:B------:R1:W4:Y:S01]  /*6150*/  @P1 LDSM.16.M88.4 R48, [R0+0x200] ;  /* 0x000200000030183b */ /* 0x0003220000000200 */
[----:B------:R-:W-:Y:S03]  /*6160*/  USEL UR4, UR4, URZ, UP0 ;  /* 0x000000ff04047287 */ /* 0x000fe60008000000 */
[----:B------:R-:W-:Y:S03]  /*6170*/  LOP3.LUT R45, R45, UR5, RZ, 0x3c, !PT ;  /* 0x000000052d2d7c12 */ /* 0x000fe6000f8e3cff */
[----:B------:R-:W-:Y:S02]  /*6180*/  IMAD.U32 R46, RZ, RZ, UR4 ;  /* 0x00000004ff2e7e24 */ /* 0x000fe4000f8e00ff */
.L_x_90:
[----:B------:R-:W-:Y:S05]  /*6190*/  BSYNC B1 ;  /* 0x0000000000017941 */ /* 0x000fea0003800000 */
.L_x_89:
[----:B-1----:R-:W-:Y:S04]  /*61a0*/  SHF.R.U32.HI R0, RZ, 0x15, R34 ;  /* 0x00000015ff007819 */ /* 0x002fe80000011622 */
[----:B------:R-:W-:Y:S01]  /*61b0*/  LOP3.LUT P1, RZ, R0, 0x3, R65, 0x48, !PT ;  /* 0x0000000300ff7812 */ /* 0x000fe20007824841 */
[----:B------:R-:W-:Y:S01]  /*61c0*/  @!UPT UIADD3 URZ, UPT, UPT, URZ, URZ, URZ ;  /* 0x000000fffffff290 */ /* 0x000fe2000fffe0ff */
[----:B--2---:R-:W-:Y:S11]  /*61d0*/  @P0 BRA `(.L_x_94) ;  /* 0x0000000000080947 */ /* 0x004ff60003800000 */
[----:B------:R-:W1:Y:S02]  /*61e0*/  SYNCS.PHASECHK.TRANS64.TRYWAIT P0, [R44+URZ+0x90], R3 ;  /* 0x000090032c0075a7 */ /* 0x000e6400080011ff */
[----:B-1----:R-:W-:Y:S05]  /*61f0*/  @!P0 BRA `(.L_x_95) ;  /* 0x0000001c00348947 */ /* 0x002fea0003800000 */
.L_x_94:
[----:B------:R-:W-:Y:S05]  /*6200*/  @!P1 BRA `(.L_x_96) ;  /* 0x0000000000409947 */ /* 0x000fea0003800000 */
[----:B------:R-:W2:Y:S01]  /*6210*/  LDCU.64 UR8, c[0x4][0x70] ;  /* 0x01000e00ff0877ac */ /* 0x000ea20008000a00 */
[----:B-1----:R-:W-:Y:S01]  /*6220*/  MOV R3, 0x0 ;  /* 0x0000000000037802 */ /* 0x002fe20000000f00 */
[----:B------:R-:W-:Y:S02]  /*6230*/  HFMA2 R12, -RZ, RZ, 0, 5.9604644775390625e-08 ;  /* 0x00000001ff0c7431 */ /* 0x000fe400000001ff */
[----:B------:R-:W-:Y:S02]  /*6240*/  IMAD.MOV.U32 R8, RZ, RZ, 0x192 ;  /* 0x00000192ff087424 */ /* 0x000fe400078e00ff */
[----:B------:R-:W-:Y:S01]  /*6250*/  IMAD.MOV.U32 R13, RZ, RZ, RZ ;  /* 0x000000ffff0d7224 */ /* 0x000fe200078e00ff */
[----:B------:R-:W1:Y:S01]  /*6260*/  LDCU.64 UR6, c[0x4][0x78] ;  /* 0x01000f00ff0677ac */ /* 0x000e620008000a00 */
[----:B------:R-:W3:Y:S01]  /*6270*/  LDC.64 R2, c[0x4][R3] ;  /* 0x0100000003027b82 */ /* 0x000ee20000000a00 */
[----:B------:R-:W5:Y:S01]  /*6280*/  LDCU.64 UR4, c[0x4][0x10] ;  /* 0x01000200ff0477ac */ /* 0x000f620008000a00 */
[----:B--2---:R-:W-:Y:S01]  /*6290*/  MOV R5, UR9 ;  /* 0x0000000900057c02 */ /* 0x004fe20008000f00 */
[----:B------:R-:W-:Y:S01]  /*62a0*/  IMAD.U32 R4, RZ, RZ, UR8 ;  /* 0x00000008ff047e24 */ /* 0x000fe2000f8e00ff */
[----:B-1----:R-:W-:Y:S01]  /*62b0*/  MOV R7, UR7 ;  /* 0x0000000700077c02 */ /* 0x002fe20008000f00 */
[----:B------:R-:W-:Y:S01]  /*62c0*/  IMAD.U32 R6, RZ, RZ, UR6 ;  /* 0x00000006ff067e24 */ /* 0x000fe2000f8e00ff */
[----:B-----5:R-:W-:Y:S01]  /*62d0*/  MOV R11, UR5 ;  /* 0x00000005000b7c02 */ /* 0x020fe20008000f00 */
[----:B------:R-:W-:Y:S02]  /*62e0*/  IMAD.U32 R10, RZ, RZ, UR4 ;  /* 0x00000004ff0a7e24 */ /* 0x000fe4000f8e00ff */
[----:B------:R-:W-:Y:S07]  /*62f0*/  LEPC R20, `(.L_x_96) ;  /* 0x000000001014794e */ /* 0x000fee0000000000 */
[----:B---34-:R-:W-:Y:S05]  /*6300*/  CALL.ABS.NOINC R2 ;  /* 0x0000000002007343 */ /* 0x018fea0003c00000 */
.L_x_96:
[----:B------:R-:W-:Y:S05]  /*6310*/  WARPSYNC.ALL ;  /* 0x0000000000007948 */ /* 0x000fea0003800000 */
[----:B------:R-:W-:Y:S01]  /*6320*/  R2UR UR4, R34 ;  /* 0x00000000220472ca */ /* 0x000fe200000e0000 */
[----:B-1-3--:R-:W-:Y:S01]  /*6330*/  HADD2.F32 R3, -RZ, R40.H0_H0 ;  /* 0x20000028ff037230 */ /* 0x00afe20000004100 */
[----:B------:R-:W-:Y:S01]  /*6340*/  SHF.L.U32 R75, R69, 0x1, RZ ;  /* 0x00000001454b7819 */ /* 0x000fe200000006ff */
[----:B------:R-:W-:Y:S01]  /*6350*/  HADD2.F32 R20, -RZ, R42.H0_H0 ;  /* 0x2000002aff147230 */ /* 0x000fe20000004100 */
[----:B------:R-:W-:Y:S01]  /*6360*/  ISETP.NE.AND P0, PT, R70, RZ, PT ;  /* 0x000000ff4600720c */ /* 0x000fe20003f05270 */
[----:B------:R-:W-:Y:S08]  /*6370*/  BSSY.RECONVERGENT B0, `(.L_x_97) ;  /* 0x000004d000007945 */ /* 0x000ff00003800200 */
[----:B------:R-:W1:Y:S02]  /*6380*/  LDTM.16dp256bit.x4 R4, tmem[UR4] ;  /* 0x00000004000479ee */ /* 0x000e640008120000 */
[C---:B-1----:R-:W-:Y:S01]  /*6390*/  FMUL R0, R33.reuse, R4 ;  /* 0x0000000421007220 */ /* 0x042fe20000400000 */
[----:B------:R-:W-:Y:S02]  /*63a0*/  HADD2.F32 R4, -RZ, R40.H1_H1 ;  /* 0x30000028ff047230 */ /* 0x000fe40000004100 */
[----:B------:R-:W-:Y:S01]  /*63b0*/  FMUL R2, R33, R5 ;  /* 0x0000000521027220 */ /* 0x000fe20000400000 */
[--C-:B------:R-:W-:Y:S02]  /*63c0*/  HADD2.F32 R5, -RZ, R41.reuse.H0_H0 ;  /* 0x20000029ff057230 */ /* 0x100fe40000004100 */
[----:B------:R-:W-:Y:S01]  /*63d0*/  FFMA R0, R35, R3, R0 ;  /* 0x0000000323007223 */ /* 0x000fe20000000000 */
[----:B------:R-:W-:Y:S01]  /*63e0*/  FMUL R3, R33, R6 ;  /* 0x0000000621037220 */ /* 0x000fe20000400000 */
[----:B------:R-:W-:Y:S02]  /*63f0*/  HADD2.F32 R6, -RZ, R41.H1_H1 ;  /* 0x30000029ff067230 */ /* 0x000fe40000004100 */
[----:B------:R-:W-:Y:S01]  /*6400*/  FFMA R2, R35, R4, R2 ;  /* 0x0000000423027223 */ /* 0x000fe20000000002 */
[----:B------:R-:W-:Y:S01]  /*6410*/  FMUL R7, R33, R7 ;  /* 0x0000000721077220 */ /* 0x000fe20000400000 */
[----:B------:R-:W-:Y:S01]  /*6420*/  FFMA R3, R35, R5, R3 ;  /* 0x0000000523037223 */ /* 0x000fe20000000003 */
[C---:B------:R-:W-:Y:S01]  /*6430*/  FMUL R4, R33.reuse, R8 ;  /* 0x0000000821047220 */ /* 0x040fe20000400000 */
[----:B------:R-:W-:Y:S01]  /*6440*/  FMUL R5, R33, R9 ;  /* 0x0000000921057220 */ /* 0x000fe20000400000 */
[----:B------:R-:W-:Y:S01]  /*6450*/  F2FP.F16.F32.PACK_AB R36, R2, R0 ;  /* 0x000000000224723e */ /* 0x000fe200000000ff */
[C---:B------:R-:W-:Y:S01]  /*6460*/  FFMA R7, R35.reuse, R6, R7 ;  /* 0x0000000623077223 */ /* 0x040fe20000000007 */
[----:B------:R-:W-:Y:S02]  /*6470*/  HADD2.F32 R0, -RZ, R42.H1_H1 ;  /* 0x3000002aff007230 */ /* 0x000fe40000004100 */
[----:B------:R-:W-:Y:S01]  /*6480*/  FFMA R4, R35, R20, R4 ;  /* 0x0000001423047223 */ /* 0x000fe20000000004 */
[--C-:B------:R-:W-:Y:S02]  /*6490*/  HADD2.F32 R2, -RZ, R43.reuse.H0_H0 ;  /* 0x2000002bff027230 */ /* 0x100fe40000004100 */
[----:B------:R-:W-:Y:S01]  /*64a0*/  FMUL R6, R33, R10 ;  /* 0x0000000a21067220 */ /* 0x000fe20000400000 */
[----:B------:R-:W-:Y:S01]  /*64b0*/  F2FP.F16.F32.PACK_AB R37, R7, R3 ;  /* 0x000000030725723e */ /* 0x000fe200000000ff */
[----:B------:R-:W-:Y:S02]  /*64c0*/  HADD2.F32 R3, -RZ, R43.H1_H1 ;  /* 0x3000002bff037230 */ /* 0x000fe40000004100 */
[----:B------:R-:W-:Y:S01]  /*64d0*/  FFMA R5, R35, R0, R5 ;  /* 0x0000000023057223 */ /* 0x000fe20000000005 */
[C---:B------:R-:W-:Y:S01]  /*64e0*/  FMUL R11, R33.reuse, R11 ;  /* 0x0000000b210b7220 */ /* 0x040fe20000400000 */
[--C-:B----4-:R-:W-:Y:S02]  /*64f0*/  HADD2.F32 R7, -RZ, R48.reuse.H0_H0 ;  /* 0x20000030ff077230 */ /* 0x110fe40000004100 */
[C---:B------:R-:W-:Y:S01]  /*6500*/  FMUL R8, R33.reuse, R12 ;  /* 0x0000000c21087220 */ /* 0x040fe20000400000 */
[----:B------:R-:W-:Y:S02]  /*6510*/  HADD2.F32 R0, -RZ, R48.H1_H1 ;  /* 0x30000030ff007230 */ /* 0x000fe40000004100 */
[----:B------:R-:W-:Y:S01]  /*6520*/  FMUL R9, R33, R13 ;  /* 0x0000000d21097220 */ /* 0x000fe20000400000 */
[C---:B------:R-:W-:Y:S01]  /*6530*/  FFMA R6, R35.reuse, R2, R6 ;  /* 0x0000000223067223 */ /* 0x040fe20000000006 */
[C---:B------:R-:W-:Y:S01]  /*6540*/  FFMA R11, R35.reuse, R3, R11 ;  /* 0x00000003230b7223 */ /* 0x040fe2000000000b */
[C---:B------:R-:W-:Y:S01]  /*6550*/  FFMA R8, R35.reuse, R7, R8 ;  /* 0x0000000723087223 */ /* 0x040fe20000000008 */
[----:B------:R-:W-:Y:S01]  /*6560*/  FFMA R9, R35, R0, R9 ;  /* 0x0000000023097223 */ /* 0x000fe20000000009 */
[--C-:B------:R-:W-:Y:S02]  /*6570*/  HADD2.F32 R2, -RZ, R49.reuse.H0_H0 ;  /* 0x20000031ff027230 */ /* 0x100fe40000004100 */
[C---:B------:R-:W-:Y:S01]  /*6580*/  FMUL R10, R33.reuse, R14 ;  /* 0x0000000e210a7220 */ /* 0x040fe20000400000 */
[----:B------:R-:W-:Y:S02]  /*6590*/  HADD2.F32 R0, -RZ, R49.H1_H1 ;  /* 0x30000031ff007230 */ /* 0x000fe40000004100 */
[----:B------:R-:W-:Y:S01]  /*65a0*/  FMUL R15, R33, R15 ;  /* 0x0000000f210f7220 */ /* 0x000fe20000400000 */
[----:B------:R-:W-:Y:S01]  /*65b0*/  F2FP.F16.F32.PACK_AB R38, R5, R4 ;  /* 0x000000040526723e */ /* 0x000fe200000000ff */
[----:B------:R-:W-:Y:S01]  /*65c0*/  FFMA R10, R35, R2, R10 ;  /* 0x00000002230a7223 */ /* 0x000fe2000000000a */
[----:B------:R-:W-:Y:S01]  /*65d0*/  FMUL R12, R33, R16 ;  /* 0x00000010210c7220 */ /* 0x000fe20000400000 */
[----:B------:R-:W-:Y:S01]  /*65e0*/  FFMA R15, R35, R0, R15 ;  /* 0x00000000230f7223 */ /* 0x000fe2000000000f */
[--C-:B------:R-:W-:Y:S01]  /*65f0*/  HADD2.F32 R0, -RZ, R50.reuse.H0_H0 ;  /* 0x20000032ff007230 */ /* 0x100fe20000004100 */
[----:B------:R-:W-:Y:S01]  /*6600*/  MOV R5, UR37 ;  /* 0x0000002500057c02 */ /* 0x000fe20008000f00 */
[----:B------:R-:W-:Y:S02]  /*6610*/  HADD2.F32 R2, -RZ, R50.H1_H1 ;  /* 0x30000032ff027230 */ /* 0x000fe40000004100 */
[C---:B------:R-:W-:Y:S01]  /*6620*/  FMUL R13, R33.reuse, R17 ;  /* 0x00000011210d7220 */ /* 0x040fe20000400000 */
[--C-:B------:R-:W-:Y:S02]  /*6630*/  HADD2.F32 R3, -RZ, R51.reuse.H0_H0 ;  /* 0x20000033ff037230 */ /* 0x100fe40000004100 */
[C---:B------:R-:W-:Y:S01]  /*6640*/  FMUL R14, R33.reuse, R18 ;  /* 0x00000012210e7220 */ /* 0x040fe20000400000 */
[----:B------:R-:W-:Y:S02]  /*6650*/  HADD2.F32 R4, -RZ, R51.H1_H1 ;  /* 0x30000033ff047230 */ /* 0x000fe40000004100 */
[----:B------:R-:W-:Y:S01]  /*6660*/  FMUL R19, R33, R19 ;  /* 0x0000001321137220 */ /* 0x000fe20000400000 */
[----:B------:R-:W-:Y:S01]  /*6670*/  FFMA R12, R35, R0, R12 ;  /* 0x00000000230c7223 */ /* 0x000fe2000000000c */
[----:B------:R-:W-:Y:S01]  /*6680*/  LEA R5, R5, R64, 0xb ;  /* 0x0000004005057211 */ /* 0x000fe200078e58ff */
[C---:B------:R-:W-:Y:S01]  /*6690*/  FFMA R13, R35.reuse, R2, R13 ;  /* 0x00000002230d7223 */ /* 0x040fe2000000000d */
[C---:B------:R-:W-:Y:S01]  /*66a0*/  FFMA R14, R35.reuse, R3, R14 ;  /* 0x00000003230e7223 */ /* 0x040fe2000000000e */
[----:B------:R-:W-:Y:S01]  /*66b0*/  FFMA R19, R35, R4, R19 ;  /* 0x0000000423137223 */ /* 0x000fe20000000013 */
[----:B------:R-:W-:Y:S02]  /*66c0*/  F2FP.F16.F32.PACK_AB R39, R11, R6 ;  /* 0x000000060b27723e */ /* 0x000fe400000000ff */
[----:B------:R-:W-:Y:S02]  /*66d0*/  LEA R5, R5, UR36, 0x1 ;  /* 0x0000002405057c11 */ /* 0x000fe4000f8e08ff */
[----:B------:R-:W-:Y:S02]  /*66e0*/  F2FP.F16.F32.PACK_AB R8, R9, R8 ;  /* 0x000000080908723e */ /* 0x000fe400000000ff */
[----:B------:R-:W-:Y:S01]  /*66f0*/  F2FP.F16.F32.PACK_AB R9, R15, R10 ;  /* 0x0000000a0f09723e */ /* 0x000fe200000000ff */
[----:B------:R1:W-:Y:S01]  /*6700*/  STSM.16.M88.4 [R5+0x200], R36 ;  /* 0x0002002405007844 */ /* 0x0003e20000000200 */
[----:B------:R-:W-:Y:S02]  /*6710*/  F2FP.F16.F32.PACK_AB R10, R13, R12 ;  /* 0x0000000c0d0a723e */ /* 0x000fe400000000ff */
[----:B------:R-:W-:Y:S02]  /*6720*/  F2FP.F16.F32.PACK_AB R11, R19, R14 ;  /* 0x0000000e130b723e */ /* 0x000fe400000000ff */
[----:B------:R-:W-:Y:S05]  /*6730*/  IADD3 R0, PT, PT, R75, 0x200, R5 ;  /* 0x000002004b007810 */ /* 0x000fea0007ffe005 */
[----:B------:R1:W-:Y:S01]  /*6740*/  STSM.16.M88.4 [R0], R8 ;  /* 0x0000000800007844 */ /* 0x0003e20000000200 */
[----:B------:R-:W-:Y:S01]  /*6750*/  @!PT LDS RZ, [RZ] ;  /* 0x00000000fffff984 */ /* 0x000fe20000000800 */
[----:B------:R-:W-:Y:S01]  /*6760*/  @!PT LDS RZ, [RZ] ;  /* 0x00000000fffff984 */ /* 0x000fe20000000800 */
[----:B------:R-:W-:Y:S01]  /*6770*/  @!PT LDS RZ, [RZ] ;  /* 0x00000000fffff984 */ /* 0x000fe20000000800 */
[----:B------:R-:W-:Y:S01]  /*6780*/  @!PT LDS RZ, [RZ] ;  /* 0x00000000fffff984 */ /* 0x000fe20000000800 */
[----:B------:R2:W-:Y:S07]  /*6790*/  MEMBAR.ALL.CTA ;  /* 0x0000000000007992 */ /* 0x0005ee0000008000 */
[----:B--2---:R-:W2:Y:S02]  /*67a0*/  FENCE.VIEW.ASYNC.S ;  /* 0x00000000000073c6 */ /* 0x004ea40000000000 */
[----:B--2---:R-:W-:Y:S06]  /*67b0*/  BAR.SYNC.DEFER_BLOCKING 0x1, 0x80 ;  /* 0x0042000000007b1d */ /* 0x004fec0000010000 */
[----:B------:R-:W-:Y:S05]  /*67c0*/  @P0 BRA `(.L_x_98) ;  /* 0x00000000001c0947 */ /* 0x000fea0003800000 */
[----:B------:R-:W-:Y:S02]  /*67d0*/  ULEA UR5, UR37, UR36, 0xc ;  /* 0x0000002425057291 */ /* 0x000fe4000f8e60ff */
[----:B------:R-:W-:Y:S02]  /*67e0*/  UIADD3 UR4, UP0, UPT, UR54, 0x680, URZ ;  /* 0x0000068036047890 */ /* 0x000fe4000ff1e0ff */
[----:B------:R-:W-:Y:S02]  /*67f0*/  UIADD3 UR44, UPT, UPT, UR5, 0x200, URZ ;  /* 0x00000200052c7890 */ /* 0x000fe4000fffe0ff */
[----:B------:R-:W-:Y:S01]  /*6800*/  UIADD3.X UR5, UPT, UPT, URZ, UR55, URZ, UP0, !UPT ;  /* 0x00000037ff057290 */ /* 0x000fe200087fe4ff */
[----:B------:R-:W-:Y:S08]  /*6810*/  UMOV UR47, UR60 ;  /* 0x0000003c002f7c82 */ /* 0x000ff00008000000 */
[----:B------:R2:W-:Y:S02]  /*6820*/  UTMASTG.3D [UR44], [UR4] ;  /* 0x0000002c040073b5 */ /* 0x0005e40008010000 */
[----:B--2---:R0:W-:Y:S02]  /*6830*/  UTMACMDFLUSH ;  /* 0x00000000000079b7 */ /* 0x0041e40000000000 */
.L_x_98:
[----:B------:R-:W-:Y:S05]  /*6840*/  BSYNC.RECONVERGENT B0 ;  /* 0x0000000000007941 */ /* 0x000fea0003800200 */
.L_x_97:
[----:B------:R-:W-:Y:S01]  /*6850*/  UIADD3 UR39, UPT, UPT, UR37, 0x1, URZ ;  /* 0x0000000125277890 */ /* 0x000fe2000fffe0ff */
[----:B------:R-:W-:Y:S03]  /*6860*/  BSSY.RECONVERGENT B0, `(.L_x_99) ;  /* 0x0000005000007945 */ /* 0x000fe60003800200 */
[----:B------:R-:W-:Y:S04]  /*6870*/  UISETP.NE.AND UP0, UPT, UR39, 0x3, UPT ;  /* 0x000000032700788c */ /* 0x000fe8000bf05270 */
[----:B------:R-:W-:Y:S01]  /*6880*/  USEL UR38, UR39, URZ, UP0 ;  /* 0x000000ff27267287 */ /* 0x000fe20008000000 */
[----:B------:R-:W-:Y:S11]  /*6890*/  @P0 BRA `(.L_x_100) ;  /* 0x0000000000040947 */ /* 0x000ff60003800000 */
[----:B------:R-:W-:Y:S04]  /*68a0*/  DEPBAR.LE SB0, 0x1 ;  /* 0x000080400000791a */ /* 0x000fe80000000000 */
.L_x_100:
[----:B------:R-:W-:Y:S05]  /*68b0*/  BSYNC.RECONVERGENT B0 ;  /* 0x0000000000007941 */ /* 0x000fea0003800200 */
.L_x_99:
[----:B------:R-:W-:Y:S01]  /*68c0*/  BAR.SYNC.DEFER_BLOCKING 0x1, 0x80 ;  /* 0x0042000000007b1d */ /* 0x000fe20000010000 */
[----:B------:R-:W-:Y:S01]  /*68d0*/  ISETP.NE.AND P1, PT, R74, RZ, PT ;  /* 0x000000ff4a00720c */ /* 0x000fe20003f25270 */
[----:B------:R-:W-:Y:S01]  /*68e0*/  UISETP.NE.AND UP0, UPT, UR41, URZ, UPT ;  /* 0x000000ff2900728c */ /* 0x000fe2000bf05270 */
[----:B------:R-:W-:Y:S11]  /*68f0*/  LEA R2, R46, UR36, 0x3 ;  /* 0x000000242e027c11 */ /* 0x000ff6000f8e18ff */
[----:B------:R-:W-:Y:S01]  /*6900*/  @P1 SHF.L.U32 R3, R45, 0x1f, RZ ;  /* 0x0000001f2d031819 */ /* 0x000fe200000006ff */
[----:B------:R-:W-:Y:S06]  /*6910*/  BRA.U !UP0, `(.L_x_101) ;  /* 0x0000000108247547 */ /* 0x000fec000b800000 */
[----:B------:R-:W-:Y:S01]  /*6920*/  IMAD.U32 R4, RZ, RZ, UR40 ;  /* 0x00000028ff047e24 */ /* 0x000fe2000f8e00ff */
[----:B-1----:R-:W-:Y:S01]  /*6930*/  MOV R0, UR53 ;  /* 0x0000003500007c02 */ /* 0x002fe20008000f00 */
[----:B------:R-:W-:Y:S03]  /*6940*/  UIADD3 UR4, UPT, UPT, UR40, 0x1, URZ ;  /* 0x0000000128047890 */ /* 0x000fe6000fffe0ff */
[----:B------:R-:W-:Y:S01]  /*6950*/  @P1 LEA R4, R4, UR36, 0x3 ;  /* 0x0000002404041c11 */ /* 0x000fe2000f8e18ff */
[----:B------:R-:W-:Y:S04]  /*6960*/  UISETP.NE.AND UP0, UPT, UR4, 0x3, UPT ;  /* 0x000000030400788c */ /* 0x000fe8000bf05270 */
[----:B------:R-:W-:Y:S01]  /*6970*/  @P1 VIADD R4, R4, 0x48 ;  /* 0x0000004804041836 */ /* 0x000fe20000000000 */
[----:B------:R-:W-:Y:S04]  /*6980*/  USEL UR40, UR4, URZ, UP0 ;  /* 0x000000ff04287287 */ /* 0x000fe80008000000 */
[----:B------:R-:W-:Y:S04]  /*6990*/  @P1 PRMT R0, R0, 0x654, R4 ;  /* 0x0000065400001816 */ /* 0x000fe80000000004 */
[----:B------:R2:W-:Y:S04]  /*69a0*/  @P1 SYNCS.ARRIVE.TRANS64.RED.A1T0 RZ, [R0+URZ], RZ ;  /* 0x000000ff00ff19a7 */ /* 0x0005e800081004ff */
.L_x_101:
[----:B------:R-:W3:Y:S01]  /*69b0*/  @P1 SYNCS.PHASECHK.TRANS64.TRYWAIT P0, [R2+URZ+0x30], R3 ;  /* 0x00003003020015a7 */ /* 0x000ee200080011ff */
[----:B------:R-:W-:Y:S01]  /*69c0*/  BSSY B1, `(.L_x_102) ;  /* 0x0000013000017945 */ /* 0x000fe20003800000 */
[----:B---3--:R-:W-:Y:S03]  /*69d0*/  @P1 SEL R47, RZ, 0x1, !P0 ;  /* 0x00000001ff2f1807 */ /* 0x008fe60004000000 */
[----:B------:R-:W-:Y:S05]  /*69e0*/  @!P1 BRA `(.L_x_103) ;  /* 0x0000000000409947 */ /* 0x000fea0003800000 */
[----:B------:R-:W-:Y:S01]  /*69f0*/  ISETP.NE.AND P1, PT, R76, RZ, PT ;  /* 0x000000ff4c00720c */ /* 0x000fe20003f25270 */
[----:B------:R-:W-:Y:S01]  /*6a00*/  BSSY B0, `(.L_x_104) ;  /* 0x0000009000007945 */ /* 0x000fe20003800000 */
[----:B------:R-:W-:Y:S11]  /*6a10*/  ISETP.NE.AND P0, PT, R47, RZ, PT ;  /* 0x000000ff2f00720c */ /* 0x000ff60003f05270 */
[----:B------:R-:W-:Y:S05]  /*6a20*/  @P1 IMAD R3, R46, 0x800, R64 ;  /* 0x000008002e031824 */ /* 0x000fea00078e0240 */
[----:B------:R-:W-:Y:S05]  /*6a30*/  @P1 LEA R3, R3, UR36, 0x1 ;  /* 0x0000002403031c11 */ /* 0x000fea000f8e08ff */
[----:B-12---:R-:W-:Y:S01]  /*6a40*/  @P1 IMAD.IADD R0, R75, 0x1, R3 ;  /* 0x000000014b001824 */ /* 0x006fe200078e0203 */
[----:B------:R-:W-:Y:S06]  /*6a50*/  @P0 BRA `(.L_x_105) ;  /* 0x00000000000c0947 */ /* 0x000fec0003800000 */
[----:B------:R-:W-:Y:S04]  /*6a60*/  SHF.L.U32 R45, R45, 0x1f, RZ ;  /* 0x0000001f2d2d7819 */ /* 0x000fe800000006ff */
[----:B------:R-:W1:Y:S02]  /*6a70*/  SYNCS.PHASECHK.TRANS64.TRYWAIT P0, [R2+URZ+0x30], R45 ;  /* 0x0000302d020075a7 */ /* 0x000e6400080011ff */
[----:B-1----:R-:W-:Y:S05]  /*6a80*/  @!P0 BRA `(.L_x_106) ;  /* 0x0000001400248947 */ /* 0x002fea0003800000 */
.L_x_105:
[----:B------:R-:W-:Y:S05]  /*6a90*/  BSYNC B0 ;  /* 0x0000000000007941 */ /* 0x000fea0003800000 */
.L_x_104:
[----:B------:R-:W-:Y:S11]  /*6aa0*/  ISETP.NE.AND P0, PT, R76, RZ, PT ;  /* 0x000000ff4c00720c */ /* 0x000ff60003f05270 */
[----:B------:R-:W-:Y:S02]  /*6ab0*/  @!UPT UIADD3 URZ, UPT, UPT, URZ, URZ, URZ ;  /* 0x000000fffffff290 */ /* 0x000fe4000fffe0ff */
[----:B------:R-:W-:Y:S05]  /*6ac0*/  @P0 WARPSYNC.ALL ;  /* 0x0000000000000948 */ /* 0x000fea0003800000 */
[----:B------:R3:W4:Y:S04]  /*6ad0*/  @P0 LDSM.16.M88.4 R40, [R3+0x200] ;  /* 0x000200000328083b */ /* 0x0007280000000200 */
[----:B------:R3:W2:Y:S02]  /*6ae0*/  @P0 LDSM.16.M88.4 R48, [R0+0x200] ;  /* 0x000200000030083b */ /* 0x0006a40000000200 */
.L_x_103:
[----:B------:R-:W-:Y:S05]  /*6af0*/  BSYNC B1 ;  /* 0x0000000000017941 */ /* 0x000fea0003800000 */
.L_x_102:
[----:B-123--:R-:W-:Y:S05]  /*6b00*/  VIADD R0, R34, 0x20 ;  /* 0x0000002022007836 */ /* 0x00efea0000000000 */
[----:B------:R-:W-:Y:S04]  /*6b10*/  SHF.R.U32.HI R0, RZ, 0x15, R0 ;  /* 0x00000015ff007819 */ /* 0x000fe80000011600 */
[----:B------:R-:W-:Y:S11]  /*6b20*/  LOP3.LUT P0, RZ, R0, 0x3, R65, 0x48, !PT ;  /* 0x0000000300ff7812 */ /* 0x000ff60007804841 */
[----:B------:R-:W-:Y:S02]  /*6b30*/  @!UPT UIADD3 URZ, UPT, UPT, URZ, URZ, URZ ;  /* 0x000000fffffff290 */ /* 0x000fe4000fffe0ff */
[----:B------:R-:W-:Y:S05]  /*6b40*/  @!P0 BRA `(.L_x_107) ;  /* 0x0000000000408947 */ /* 0x000fea0003800000 */
[----:B------:R-:W1:Y:S01]  /*6b50*/  LDCU.64 UR8, c[0x4][0x70] ;  /* 0x01000e00ff0877ac */ /* 0x000e620008000a00 */
[----:B------:R-:W-:Y:S01]  /*6b60*/  MOV R3, 0x0 ;  /* 0x0000000000037802 */ /* 0x000fe20000000f00 */
[----:B------:R-:W-:Y:S02]  /*6b70*/  HFMA2 R12, -RZ, RZ, 0, 5.9604644775390625e-08 ;  /* 0x00000001ff0c7431 */ /* 0x000fe400000001ff */
[----:B------:R-:W-:Y:S02]  /*6b80*/  IMAD.MOV.U32 R8, RZ, RZ, 0x192 ;  /* 0x00000192ff087424 */ /* 0x000fe400078e00ff */
[----:B------:R-:W-:Y:S01]  /*6b90*/  IMAD.MOV.U32 R13, RZ, RZ, RZ ;  /* 0x000000ffff0d7224 */ /* 0x000fe200078e00ff */
[----:B------:R-:W2:Y:S01]  /*6ba0*/  LDCU.64 UR6, c[0x4][0x78] ;  /* 0x01000f00ff0677ac */ /* 0x000ea20008000a00 */
[----:B------:R-:W3:Y:S01]  /*6bb0*/  LDC.64 R2, c[0x4][R3] ;  /* 0x0100000003027b82 */ /* 0x000ee20000000a00 */
[----:B------:R-:W5:Y:S01]  /*6bc0*/  LDCU.64 UR4, c[0x4][0x10] ;  /* 0x01000200ff0477ac */ /* 0x000f620008000a00 */
[----:B-1----:R-:W-:Y:S01]  /*6bd0*/  MOV R5, UR9 ;  /* 0x0000000900057c02 */ /* 0x002fe20008000f00 */
[----:B------:R-:W-:Y:S01]  /*6be0*/  IMAD.U32 R4, RZ, RZ, UR8 ;  /* 0x00000008ff047e24 */ /* 0x000fe2000f8e00ff */
[----:B--2---:R-:W-:Y:S01]  /*6bf0*/  MOV R7, UR7 ;  /* 0x0000000700077c02 */ /* 0x004fe20008000f00 */
[----:B------:R-:W-:Y:S01]  /*6c00*/  IMAD.U32 R6, RZ, RZ, UR6 ;  /* 0x00000006ff067e24 */ /* 0x000fe2000f8e00ff */
[----:B-----5:R-:W-:Y:S01]  /*6c10*/  MOV R11, UR5 ;  /* 0x00000005000b7c02 */ /* 0x020fe20008000f00 */
[----:B------:R-:W-:Y:S02]  /*6c20*/  IMAD.U32 R10, RZ, RZ, UR4 ;  /* 0x00000004ff0a7e24 */ /* 0x000fe4000f8e00ff */
[----:B------:R-:W-:Y:S07]  /*6c30*/  LEPC R20, `(.L_x_107) ;  /* 0x000000001014794e */ /* 0x000fee0000000000 */
[----:B---34-:R-:W-:Y:S05]  /*6c40*/  CALL.ABS.NOINC R2 ;  /* 0x0000000002007343 */ /* 0x018fea0003c00000 */
.L_x_107:
[----:B------:R-:W-:Y:S01]  /*6c50*/  ISETP.NE.AND P0, PT, R70, RZ, PT ;  /* 0x000000ff4600720c */ /* 0x000fe20003f05270 */
[----:B------:R-:W-:Y:S05]  /*6c60*/  WARPSYNC.ALL ;  /* 0x0000000000007948 */ /* 0x000fea0003800000 */
[----:B------:R-:W-:Y:S01]  /*6c70*/  R2UR UR4, R34 ;  /* 0x00000000220472ca */ /* 0x000fe200000e0000 */
[--C-:B----4-:R-:W-:Y:S01]  /*6c80*/  HADD2.F32 R20, -RZ, R40.reuse.H0_H0 ;  /* 0x20000028ff147230 */ /* 0x110fe20000004100 */
[----:B------:R-:W-:Y:S01]  /*6c90*/  BSSY.RECONVERGENT B0, `(.L_x_108) ;  /* 0x0000055000007945 */ /* 0x000fe20003800200 */
[----:B------:R-:W-:Y:S02]  /*6ca0*/  HADD2.F32 R21, -RZ, R40.H1_H1 ;  /* 0x30000028ff157230 */ /* 0x000fe40000004100 */
[--C-:B------:R-:W-:Y:S02]  /*6cb0*/  HADD2.F32 R34, -RZ, R41.reuse.H0_H0 ;  /* 0x20000029ff227230 */ /* 0x100fe40000004100 */
[----:B------:R-:W-:Y:S02]  /*6cc0*/  HADD2.F32 R36, -RZ, R41.H1_H1 ;  /* 0x30000029ff247230 */ /* 0x000fe40000004100 */
[--C-:B------:R-:W-:Y:S02]  /*6cd0*/  HADD2.F32 R37, -RZ, R42.reuse.H0_H0 ;  /* 0x2000002aff257230 */ /* 0x100fe40000004100 */
[----:B------:R-:W-:Y:S02]  /*6ce0*/  HADD2.F32 R38, -RZ, R42.H1_H1 ;  /* 0x3000002aff267230 */ /* 0x000fe40000004100 */
[----:B------:R-:W1:Y:S01]  /*6cf0*/  LDTM.16dp256bit.x4 R4, tmem[UR4+0x20] ;  /* 0x00002004000479ee */ /* 0x000e620008120000 */
[----:B------:R-:W-:Y:S01]  /*6d00*/  NOP ;  /* 0x0000000000007918 */ /* 0x000fe20000000000 */
[----:B------:R-:W-:Y:S01]  /*6d10*/  R2UR UR4, R44 ;  /* 0x000000002c0472ca */ /* 0x000fe200000e0000 */
[--C-:B------:R-:W-:Y:S02]  /*6d20*/  HADD2.F32 R39, -RZ, R43.reuse.H0_H0 ;  /* 0x2000002bff277230 */ /* 0x100fe40000004100 */
[----:B------:R-:W-:Y:S02]  /*6d30*/  HADD2.F32 R40, -RZ, R43.H1_H1 ;  /* 0x3000002bff287230 */ /* 0x000fe40000004100 */
[--C-:B------:R-:W-:Y:S02]  /*6d40*/  HADD2.F32 R41, -RZ, R48.reuse.H0_H0 ;  /* 0x20000030ff297230 */ /* 0x100fe40000004100 */
[----:B------:R-:W-:Y:S02]  /*6d50*/  HADD2.F32 R42, -RZ, R48.H1_H1 ;  /* 0x30000030ff2a7230 */ /* 0x000fe40000004100 */
[--C-:B------:R-:W-:Y:S02]  /*6d60*/  HADD2.F32 R43, -RZ, R49.reuse.H0_H0 ;  /* 0x20000031ff2b7230 */ /* 0x100fe40000004100 */
[----:B------:R-:W-:Y:S02]  /*6d70*/  HADD2.F32 R44, -RZ, R49.H1_H1 ;  /* 0x30000031ff2c7230 */ /* 0x000fe40000004100 */
[----:B------:R-:W-:Y:S01]  /*6d80*/  UIADD3 UR4, UPT, UPT, UR4, 0xb0, URZ ;  /* 0x000000b004047890 */ /* 0x000fe2000fffe0ff */
[--C-:B------:R-:W-:Y:S02]  /*6d90*/  HADD2.F32 R45, -RZ, R50.reuse.H0_H0 ;  /* 0x20000032ff2d7230 */ /* 0x100fe40000004100 */
[----:B------:R-:W-:Y:S01]  /*6da0*/  HADD2.F32 R46, -RZ, R50.H1_H1 ;  /* 0x30000032ff2e7230 */ /* 0x000fe20000004100 */
[----:B------:R-:W-:Y:S01]  /*6db0*/  UPRMT UR4, UR53, 0x654, UR4 ;  /* 0x0000065435047896 */ /* 0x000fe20008000004 */
[--C-:B------:R-:W-:Y:S02]  /*6dc0*/  HADD2.F32 R47, -RZ, R51.reuse.H0_H0 ;  /* 0x20000033ff2f7230 */ /* 0x100fe40000004100 */
[----:B------:R-:W-:Y:S02]  /*6dd0*/  HADD2.F32 R48, -RZ, R51.H1_H1 ;  /* 0x30000033ff307230 */ /* 0x000fe40000004100 */
[C---:B-1----:R-:W-:Y:S01]  /*6de0*/  FMUL R4, R33.reuse, R4 ;  /* 0x0000000421047220 */ /* 0x042fe20000400000 */
[C---:B------:R-:W-:Y:S01]  /*6df0*/  FMUL R5, R33.reuse, R5 ;  /* 0x0000000521057220 */ /* 0x040fe20000400000 */
[C---:B------:R-:W-:Y:S01]  /*6e00*/  FMUL R6, R33.reuse, R6 ;  /* 0x0000000621067220 */ /* 0x040fe20000400000 */
[----:B------:R-:W-:Y:S01]  /*6e10*/  FMUL R7, R33, R7 ;  /* 0x0000000721077220 */ /* 0x000fe20000400000 */
[----:B------:R-:W-:Y:S01]  /*6e20*/  SYNCS.ARRIVE.TRANS64.RED.A1T0 RZ, [UR4], RZ ;  /* 0x000000ffffff79a7 */ /* 0x000fe20008100404 */
[C---:B------:R-:W-:Y:S01]  /*6e30*/  FFMA R4, R35.reuse, R20, R4 ;  /* 0x0000001423047223 */ /* 0x040fe20000000004 */
[C---:B------:R-:W-:Y:S01]  /*6e40*/  FFMA R5, R35.reuse, R21, R5 ;  /* 0x0000001523057223 */ /* 0x040fe20000000005 */
[C---:B------:R-:W-:Y:S01]  /*6e50*/  FFMA R6, R35.reuse, R34, R6 ;  /* 0x0000002223067223 */ /* 0x040fe20000000006 */
[----:B------:R-:W-:Y:S01]  /*6e60*/  FFMA R7, R35, R36, R7 ;  /* 0x0000002423077223 */ /* 0x000fe20000000007 */
[C---:B------:R-:W-:Y:S01]  /*6e70*/  FMUL R8, R33.reuse, R8 ;  /* 0x0000000821087220 */ /* 0x040fe20000400000 */
[----:B------:R-:W-:Y:S01]  /*6e80*/  FMUL R9, R33, R9 ;  /* 0x0000000921097220 */ /* 0x000fe20000400000 */
[----:B------:R-:W-:Y:S01]  /*6e90*/  F2FP.F16.F32.PACK_AB R4, R5, R4 ;  /* 0x000000040504723e */ /* 0x000fe200000000ff */
[----:B------:R-:W-:Y:S01]  /*6ea0*/  FMUL R10, R33, R10 ;  /* 0x0000000a210a7220 */ /* 0x000fe20000400000 */
[----:B------:R-:W-:Y:S01]  /*6eb0*/  F2FP.F16.F32.PACK_AB R5, R7, R6 ;  /* 0x000000060705723e */ /* 0x000fe200000000ff */
[C---:B------:R-:W-:Y:S01]  /*6ec0*/  FFMA R8, R35.reuse, R37, R8 ;  /* 0x0000002523087223 */ /* 0x040fe20000000008 */
[----:B------:R-:W-:Y:S01]  /*6ed0*/  FFMA R9, R35, R38, R9 ;  /* 0x0000002623097223 */ /* 0x000fe20000000009 */
[C---:B------:R-:W-:Y:S01]  /*6ee0*/  FMUL R11, R33.reuse, R11 ;  /* 0x0000000b210b7220 */ /* 0x040fe20000400000 */
[C---:B------:R-:W-:Y:S01]  /*6ef0*/  FMUL R0, R33.reuse, R12 ;  /* 0x0000000c21007220 */ /* 0x040fe20000400000 */
[----:B------:R-:W-:Y:S01]  /*6f00*/  FMUL R2, R33, R13 ;  /* 0x0000000d21027220 */ /* 0x000fe20000400000 */
[----:B------:R-:W-:Y:S01]  /*6f10*/  FFMA R10, R35, R39, R10 ;  /* 0x00000027230a7223 */ /* 0x000fe2000000000a */
[----:B------:R-:W-:Y:S01]  /*6f20*/  FMUL R3, R33, R14 ;  /* 0x0000000e21037220 */ /* 0x000fe20000400000 */
[----:B------:R-:W-:Y:S01]  /*6f30*/  F2FP.F16.F32.PACK_AB R6, R9, R8 ;  /* 0x000000080906723e */ /* 0x000fe200000000ff */
[----:B------:R-:W-:Y:S01]  /*6f40*/  FFMA R11, R35, R40, R11 ;  /* 0x00000028230b7223 */ /* 0x000fe2000000000b */
[C---:B------:R-:W-:Y:S01]  /*6f50*/  FMUL R15, R33.reuse, R15 ;  /* 0x0000000f210f7220 */ /* 0x040fe20000400000 */
[----:B------:R-:W-:Y:S01]  /*6f60*/  FMUL R12, R33, R16 ;  /* 0x00000010210c7220 */ /* 0x000fe20000400000 */
[----:B------:R-:W-:Y:S01]  /*6f70*/  FFMA R0, R35, R41, R0 ;  /* 0x0000002923007223 */ /* 0x000fe20000000000 */
[----:B------:R-:W-:Y:S01]  /*6f80*/  MOV R8, UR38 ;  /* 0x0000002600087c02 */ /* 0x000fe20008000f00 */
[----:B------:R-:W-:Y:S01]  /*6f90*/  FMUL R13, R33, R17 ;  /* 0x00000011210d7220 */ /* 0x000fe20000400000 */
[----:B------:R-:W-:Y:S01]  /*6fa0*/  FFMA R2, R35, R42, R2 ;  /* 0x0000002a23027223 */ /* 0x000fe20000000002 */
[----:B------:R-:W-:Y:S01]  /*6fb0*/  FMUL R14, R33, R18 ;  /* 0x00000012210e7220 */ /* 0x000fe20000400000 */
[C---:B------:R-:W-:Y:S01]  /*6fc0*/  FFMA R3, R35.reuse, R43, R3 ;  /* 0x0000002b23037223 */ /* 0x040fe20000000003 */
[----:B------:R-:W-:Y:S01]  /*6fd0*/  FFMA R15, R35, R44, R15 ;  /* 0x0000002c230f7223 */ /* 0x000fe2000000000f */
[----:B------:R-:W-:Y:S01]  /*6fe0*/  FMUL R19, R33, R19 ;  /* 0x0000001321137220 */ /* 0x000fe20000400000 */
[C---:B------:R-:W-:Y:S01]  /*6ff0*/  FFMA R12, R35.reuse, R45, R12 ;  /* 0x0000002d230c7223 */ /* 0x040fe2000000000c */
        /* <DEDUP_REMOVED lines=24> */
[----:B------:R-:W-:Y:S02]  /*7180*/  UIADD3 UR9, UPT, UPT, UR45, 0x20, URZ ;  /* 0x000000202d097890 */ /* 0x000fe4000fffe0ff */
[----:B------:R-:W-:Y:S01]  /*7190*/  UIADD3.X UR5, UPT, UPT, URZ, UR55, URZ, UP0, !UPT ;  /* 0x00000037ff057290 */ /* 0x000fe200087fe4ff */
[----:B------:R-:W-:Y:S01]  /*71a0*/  UMOV UR10, UR46 ;  /* 0x0000002e000a7c82 */ /* 0x000fe20008000000 */
[----:B------:R-:W-:Y:S07]  /*71b0*/  UMOV UR11, UR60 ;  /* 0x0000003c000b7c82 */ /* 0x000fee0008000000 */
[----:B------:R2:W-:Y:S02]  /*71c0*/  UTMASTG.3D [UR8], [UR4] ;  /* 0x00000008040073b5 */ /* 0x0005e40008010000 */
[----:B--2---:R0:W-:Y:S02]  /*71d0*/  UTMACMDFLUSH ;  /* 0x00000000000079b7 */ /* 0x0041e40000000000 */
.L_x_109:
[----:B------:R-:W-:Y:S05]  /*71e0*/  BSYNC.RECONVERGENT B0 ;  /* 0x0000000000007941 */ /* 0x000fea0003800200 */
.L_x_108:
[----:B------:R-:W-:Y:S01]  /*71f0*/  UIADD3 UR4, UPT, UPT, UR38, 0x1, URZ ;  /* 0x0000000126047890 */ /* 0x000fe2000fffe0ff */
[----:B------:R-:W-:Y:S03]  /*7200*/  BSSY.RECONVERGENT B0, `(.L_x_110) ;  /* 0x0000008000007945 */ /* 0x000fe60003800200 */
[----:B------:R-:W-:Y:S04]  /*7210*/  UISETP.NE.AND UP0, UPT, UR4, 0x3, UPT ;  /* 0x000000030400788c */ /* 0x000fe8000bf05270 */
[----:B------:R-:W-:Y:S02]  /*7220*/  UISETP.EQ.XOR UP1, UPT, UR39, 0x3, !UP0 ;  /* 0x000000032700788c */ /* 0x000fe4000c722a70 */
[----:B------:R-:W-:Y:S02]  /*7230*/  USEL UR37, UR4, URZ, UP0 ;  /* 0x000000ff04257287 */ /* 0x000fe40008000000 */
[----:B------:R-:W-:Y:S04]  /*7240*/  USEL UR5, URZ, 0x1, !UP1 ;  /* 0x00000001ff057887 */ /* 0x000fe8000c800000 */
[----:B------:R-:W-:Y:S01]  /*7250*/  ULOP3.LUT UR42, UR42, UR5, URZ, 0x3c, !UPT ;  /* 0x000000052a2a7292 */ /* 0x000fe2000f8e3cff */
[----:B------:R-:W-:Y:S11]  /*7260*/  @P0 BRA `(.L_x_111) ;  /* 0x0000000000040947 */ /* 0x000ff60003800000 */
[----:B------:R-:W-:Y:S04]  /*7270*/  DEPBAR.LE SB0, 0x1 ;  /* 0x000080400000791a */ /* 0x000fe80000000000 */
.L_x_111:
[----:B------:R-:W-:Y:S05]  /*7280*/  BSYNC.RECONVERGENT B0 ;  /* 0x0000000000007941 */ /* 0x000fea0003800200 */
.L_x_110:
[----:B------:R-:W-:Y:S01]  /*7290*/  BAR.SYNC.DEFER_BLOCKING 0x1, 0x80 ;  /* 0x0042000000007b1d */ /* 0x000fe20000010000 */
[----:B------:R-:W-:Y:S01]  /*72a0*/  UISETP.NE.AND UP0, UPT, UR41, -0x2, UPT ;  /* 0xfffffffe2900788c */ /* 0x000fe2000bf05270 */
[----:B------:R-:W-:Y:S08]  /*72b0*/  IADD3 R31, PT, PT, R31, 0x1, RZ ;  /* 0x000000011f1f7810 */ /* 0x000ff00007ffe0ff */
[----:B------:R-:W-:Y:S05]  /*72c0*/  BRA.U !UP0, `(.L_x_112) ;  /* 0x0000000108287547 */ /* 0x000fea000b800000 */
[----:B------:R-:W-:Y:S01]  /*72d0*/  ISETP.NE.AND P0, PT, R74, RZ, PT ;  /* 0x000000ff4a00720c */ /* 0x000fe20003f05270 */
[----:B------:R-:W-:Y:S01]  /*72e0*/  IMAD.U32 R2, RZ, RZ, UR40 ;  /* 0x00000028ff027e24 */ /* 0x000fe2000f8e00ff */
[----:B------:R-:W-:Y:S01]  /*72f0*/  UIADD3 UR4, UPT, UPT, UR40, 0x1, URZ ;  /* 0x0000000128047890 */ /* 0x000fe2000fffe0ff */
[----:B------:R-:W-:Y:S03]  /*7300*/  IMAD.U32 R0, RZ, RZ, UR53 ;  /* 0x00000035ff007e24 */ /* 0x000fe6000f8e00ff */
[----:B------:R-:W-:Y:S04]  /*7310*/  UISETP.NE.AND UP0, UPT, UR4, 0x3, UPT ;  /* 0x000000030400788c */ /* 0x000fe8000bf05270 */
[----:B------:R-:W-:Y:S03]  /*7320*/  USEL UR40, UR4, URZ, UP0 ;  /* 0x000000ff04287287 */ /* 0x000fe60008000000 */
[----:B------:R-:W-:Y:S05]  /*7330*/  @P0 LEA R2, R2, UR36, 0x3 ;  /* 0x0000002402020c11 */ /* 0x000fea000f8e18ff */
[----:B------:R-:W-:Y:S05]  /*7340*/  @P0 VIADD R2, R2, 0x48 ;  /* 0x0000004802020836 */ /* 0x000fea0000000000 */
[----:B------:R-:W-:Y:S04]  /*7350*/  @P0 PRMT R0, R0, 0x654, R2 ;  /* 0x0000065400000816 */ /* 0x000fe80000000002 */
[----:B------:R2:W-:Y:S03]  /*7360*/  @P0 SYNCS.ARRIVE.TRANS64.RED.A1T0 RZ, [R0+URZ], RZ ;  /* 0x000000ff00ff09a7 */ /* 0x0005e600081004ff */
.L_x_112:
[----:B------:R-:W-:Y:S01]  /*7370*/  ISETP.NE.AND P2, PT, R71, RZ, PT ;  /* 0x000000ff4700720c */ /* 0x000fe20003f45270 */
[----:B------:R-:W-:Y:S01]  /*7380*/  UIADD3 UR41, UPT, UPT, UR41, 0x2, URZ ;  /* 0x0000000229297890 */ /* 0x000fe2000fffe0ff */
[----:B------:R-:W-:Y:S01]  /*7390*/  ISETP.NE.AND P0, PT, R73, 0x2, PT ;  /* 0x000000024900780c */ /* 0x000fe20003f05270 */
[----:B------:R-:W-:Y:S01]  /*73a0*/  IMAD.IADD R20, R29, 0x1, R58 ;  /* 0x000000011d147824 */ /* 0x000fe200078e023a */
[----:B------:R-:W-:Y:S01]  /*73b0*/  ISETP.NE.AND P1, PT, R31, 0x4, PT ;  /* 0x000000041f00780c */ /* 0x000fe20003f25270 */
[----:B------:R-:W-:Y:S01]  /*73c0*/  IMAD.IADD R21, R30, 0x1, R59 ;  /* 0x000000011e157824 */ /* 0x000fe200078e023b */
[----:B------:R-:W-:Y:S02]  /*73d0*/  SEL R2, RZ, 0x1, P0 ;  /* 0x00000001ff027807 */ /* 0x000fe40000000000 */
[----:B--2---:R-:W-:Y:S02]  /*73e0*/  SEL R0, RZ, 0x1, P1 ;  /* 0x00000001ff007807 */ /* 0x004fe40000800000 */
[----:B------:R-:W-:Y:S02]  /*73f0*/  LOP3.LUT R67, R67, R2, RZ, 0x3c, !PT ;  /* 0x0000000243437212 */ /* 0x000fe400078e3cff */
[----:B------:R-:W-:Y:S02]  /*7400*/  LOP3.LUT R68, R68, R0, RZ, 0x3c, !PT ;  /* 0x0000000044447212 */ /* 0x000fe400078e3cff */
[----:B------:R-:W-:Y:S02]  /*7410*/  @P2 R2UR UR60, R66 ;  /* 0x00000000423c22ca */ /* 0x000fe400000e0000 */
[----:B------:R-:W-:Y:S02]  /*7420*/  SEL R73, R73, RZ, P0 ;  /* 0x000000ff49497207 */ /* 0x000fe40000000000 */
[----:B------:R-:W-:Y:S01]  /*7430*/  SEL R31, R31, RZ, P1 ;  /* 0x000000ff1f1f7207 */ /* 0x000fe20000800000 */
[----:B------:R-:W-:Y:S10]  /*7440*/  @P2 BRA `(.L_x_113) ;  /* 0xffffffdc00e02947 */ /* 0x000ff4000383ffff */
[----:B------:R-:W-:-:S09]  /*7450*/  UISETP.NE.AND UP0, UPT, UR43, URZ, UPT ;  /* 0x000000ff2b00728c */ /* 0x000fd2000bf05270 */
[----:B------:R-:W-:Y:S05]  /*7460*/  BRA.U !UP0, `(.L_x_114) ;  /* 0x0000000108487547 */ /* 0x000fea000b800000 */
[----:B------:R-:W2:Y:S02]  /*7470*/  LDCU.64 UR4, c[0x0][0x890] ;  /* 0x00011200ff0477ac */ /* 0x000ea40008000a00 */
[----:B--2---:R-:W-:-:S04]  /*7480*/  UISETP.NE.U32.AND UP0, UPT, UR4, URZ, UPT ;  /* 0x000000ff0400728c */ /* 0x004fc8000bf05070 */
[----:B------:R-:W-:-:S09]  /*7490*/  UISETP.NE.AND.EX UP0, UPT, UR5, URZ, UPT, UP0 ;  /* 0x000000ff0500728c */ /* 0x000fd2000bf05300 */
[----:B------:R-:W-:Y:S05]  /*74a0*/  BRA.U UP0, `(.L_x_115) ;  /* 0x00000001000c7547 */ /* 0x000fea000b800000 */
[----:B------:R-:W-:-:S13]  /*74b0*/  FSETP.NEU.AND P0, PT, R35, RZ, PT ;  /* 0x000000ff2300720b */ /* 0x000fda0003f0d000 */
[----:B------:R-:W-:Y:S05]  /*74c0*/  @!P0 EXIT ;  /* 0x000000000000894d */ /* 0x000fea0003800000 */
[----:B------:R-:W-:Y:S05]  /*74d0*/  BRA `(.L_x_114) ;  /* 0x00000000002c7947 */ /* 0x000fea0003800000 */
.L_x_115:
[----:B------:R-:W-:Y:S01]  /*74e0*/  ISETP.NE.AND P0, PT, R72, RZ, PT ;  /* 0x000000ff4800720c */ /* 0x000fe20003f05270 */
[----:B------:R-:W-:-:S12]  /*74f0*/  BSSY.RECONVERGENT B0, `(.L_x_114) ;  /* 0x0000009000007945 */ /* 0x000fd80003800200 */
[----:B------:R-:W-:Y:S05]  /*7500*/  @P0 BRA `(.L_x_116) ;  /* 0x0000000000140947 */ /* 0x000fea0003800000 */
[----:B------:R-:W2:Y:S02]  /*7510*/  LDCU.64 UR4, c[0x0][0x888] ;  /* 0x00011100ff0477ac */ /* 0x000ea40008000a00 */
[----:B--2---:R-:W-:-:S04]  /*7520*/  ISETP.NE.U32.AND P0, PT, RZ, UR4, PT ;  /* 0x00000004ff007c0c */ /* 0x004fc8000bf05070 */
[----:B------:R-:W-:-:S13]  /*7530*/  ISETP.NE.AND.EX P0, PT, RZ, UR5, PT, P0 ;  /* 0x00000005ff007c0c */ /* 0x000fda000bf05300 */
[----:B------:R-:W-:Y:S05]  /*7540*/  @!P0 EXIT ;  /* 0x000000000000894d */ /* 0x000fea0003800000 */
[----:B------:R-:W-:Y:S05]  /*7550*/  BRA `(.L_x_117) ;  /* 0x0000000000087947 */ /* 0x000fea0003800000 */
.L_x_116:
[----:B------:R-:W-:-:S13]  /*7560*/  FSETP.NEU.AND P0, PT, R35, RZ, PT ;  /* 0x000000ff2300720b */ /* 0x000fda0003f0d000 */
[----:B------:R-:W-:Y:S05]  /*7570*/  @!P0 EXIT ;  /* 0x000000000000894d */ /* 0x000fea0003800000 */
.L_x_117:
[----:B------:R-:W-:Y:S05]  /*7580*/  BSYNC.RECONVERGENT B0 ;  /* 0x0000000000007941 */ /* 0x000fea0003800200 */
.L_x_114:
[----:B------:R-:W-:Y:S01]  /*7590*/  ULEA UR4, UR40, UR36, 0x3 ;  /* 0x0000002428047291 */ /* 0x000fe2000f8e18ff */
[----:B------:R-:W-:-:S04]  /*75a0*/  DEPBAR.LE SB0, 0x0 ;  /* 0x000080000000791a */ /* 0x000fc80000000000 */
[----:B------:R-:W-:-:S04]  /*75b0*/  UIADD3 UR4, UPT, UPT, UR4, 0x48, URZ ;  /* 0x0000004804047890 */ /* 0x000fc8000fffe0ff */
[----:B------:R-:W-:-:S09]  /*75c0*/  UPRMT UR4, UR53, 0x654, UR4 ;  /* 0x0000065435047896 */ /* 0x000fd20008000004 */
[----:B------:R-:W-:Y:S01]  /*75d0*/  SYNCS.ARRIVE.TRANS64.RED.A1T0 RZ, [UR4], RZ ;  /* 0x000000ffffff79a7 */ /* 0x000fe20008100404 */
[----:B------:R-:W-:Y:S05]  /*75e0*/  EXIT ;  /* 0x000000000000794d */ /* 0x000fea0003800000 */
.L_x_19:
[----:B--2---:R2:W1:Y:S02]  /*75f0*/  SYNCS.PHASECHK.TRANS64.TRYWAIT P0, [R2+URZ+0xe0], R3 ;  /* 0x0000e003020075a7 */ /* 0x00446400080011ff */
[----:B-1----:R-:W-:Y:S05]  /*7600*/  @!P0 NANOSLEEP.SYNCS 0x989680 ;  /* 0x009896800000895d */ /* 0x002fea0003900000 */
[----:B------:R-:W1:Y:S02]  /*7610*/  @!P0 SYNCS.PHASECHK.TRANS64 P0, [R2+URZ+0xe0], R3 ;  /* 0x0000e003020085a7 */ /* 0x000e6400080010ff */
[----:B-1----:R-:W-:Y:S05]  /*7620*/  @!P0 BRA `(.L_x_19) ;  /* 0xfffffffc00f08947 */ /* 0x002fea000383ffff */
[----:B------:R-:W-:Y:S05]  /*7630*/  BRA `(.L_x_118) ;  /* 0xffffff9c00d87947 */ /* 0x000fea000383ffff */
.L_x_22:
[----:B-1----:R-:W-:-:S07]  /*7640*/  MOV R2, UR57 ;  /* 0x0000003900027c02 */ /* 0x002fce0008000f00 */
.L_x_119:
[----:B-1----:R1:W2:Y:S02]  /*7650*/  SYNCS.PHASECHK.TRANS64.TRYWAIT P0, [R2+URZ+0x18], R4 ;  /* 0x00001804020075a7 */ /* 0x0022a400080011ff */
[----:B--2---:R-:W-:Y:S05]  /*7660*/  @!P0 NANOSLEEP.SYNCS 0x989680 ;  /* 0x009896800000895d */ /* 0x004fea0003900000 */
[----:B------:R-:W2:Y:S02]  /*7670*/  @!P0 SYNCS.PHASECHK.TRANS64 P0, [R2+URZ+0x18], R4 ;  /* 0x00001804020085a7 */ /* 0x000ea400080010ff */
[----:B--2---:R-:W-:Y:S05]  /*7680*/  @!P0 BRA `(.L_x_119) ;  /* 0xfffffffc00f08947 */ /* 0x004fea000383ffff */
[----:B------:R-:W-:Y:S05]  /*7690*/  BRA `(.L_x_21) ;  /* 0xffffffa000287947 */ /* 0x000fea000383ffff */
.L_x_30:
[----:B------:R-:W-:-:S07]  /*76a0*/  MOV R2, UR57 ;  /* 0x0000003900027c02 */ /* 0x000fce0008000f00 */
.L_x_120:
[----:B-1----:R1:W2:Y:S02]  /*76b0*/  SYNCS.PHASECHK.TRANS64.TRYWAIT P0, [R2+URZ+0x18], R4 ;  /* 0x00001804020075a7 */ /* 0x0022a400080011ff */
[----:B--2---:R-:W-:Y:S05]  /*76c0*/  @!P0 NANOSLEEP.SYNCS 0x989680 ;  /* 0x009896800000895d */ /* 0x004fea0003900000 */
[----:B------:R-:W2:Y:S02]  /*76d0*/  @!P0 SYNCS.PHASECHK.TRANS64 P0, [R2+URZ+0x18], R4 ;  /* 0x00001804020085a7 */ /* 0x000ea400080010ff */
[----:B--2---:R-:W-:Y:S05]  /*76e0*/  @!P0 BRA `(.L_x_120) ;  /* 0xfffffffc00f08947 */ /* 0x004fea000383ffff */
[----:B------:R-:W-:Y:S05]  /*76f0*/  BRA `(.L_x_29) ;  /* 0xffffffa400647947 */ /* 0x000fea000383ffff */
.L_x_36:
[----:B-1----:R1:W2:Y:S02]  /*7700*/  SYNCS.PHASECHK.TRANS64.TRYWAIT P0, [R2+URZ+0x70], R3 ;  /* 0x00007003020075a7 */ /* 0x0022a400080011ff */
[----:B--2---:R-:W-:Y:S05]  /*7710*/  @!P0 NANOSLEEP.SYNCS 0x989680 ;  /* 0x009896800000895d */ /* 0x004fea0003900000 */
[----:B------:R-:W2:Y:S02]  /*7720*/  @!P0 SYNCS.PHASECHK.TRANS64 P0, [R2+URZ+0x70], R3 ;  /* 0x00007003020085a7 */ /* 0x000ea400080010ff */
[----:B--2---:R-:W-:Y:S05]  /*7730*/  @!P0 BRA `(.L_x_36) ;  /* 0xfffffffc00f08947 */ /* 0x004fea000383ffff */
[----:B------:R-:W-:Y:S05]  /*7740*/  BRA `(.L_x_121) ;  /* 0xffffffa800807947 */ /* 0x000fea000383ffff */
.L_x_40:
[----:B----4-:R-:W-:-:S07]  /*7750*/  MOV R0, UR4 ;  /* 0x0000000400007c02 */ /* 0x010fce0008000f00 */
.L_x_122:
[----:B-1----:R1:W2:Y:S02]  /*7760*/  SYNCS.PHASECHK.TRANS64.TRYWAIT P0, [R0+URZ], R2 ;  /* 0x00000002000075a7 */ /* 0x0022a400080011ff */
[----:B--2---:R-:W-:Y:S05]  /*7770*/  @!P0 NANOSLEEP.SYNCS 0x989680 ;  /* 0x009896800000895d */ /* 0x004fea0003900000 */
[----:B------:R-:W2:Y:S02]  /*7780*/  @!P0 SYNCS.PHASECHK.TRANS64 P0, [R0+URZ], R2 ;  /* 0x00000002000085a7 */ /* 0x000ea400080010ff */
[----:B--2---:R-:W-:Y:S05]  /*7790*/  @!P0 BRA `(.L_x_122) ;  /* 0xfffffffc00f08947 */ /* 0x004fea000383ffff */
[----:B------:R-:W-:Y:S05]  /*77a0*/  BRA `(.L_x_123) ;  /* 0xffffffac00f07947 */ /* 0x000fea000383ffff */
.L_x_41:
[----:B----4-:R-:W-:-:S07]  /*77b0*/  MOV R0, UR5 ;  /* 0x0000000500007c02 */ /* 0x010fce0008000f00 */
.L_x_124:
[----:B-1----:R1:W2:Y:S02]  /*77c0*/  SYNCS.PHASECHK.TRANS64.TRYWAIT P0, [R0+URZ], R2 ;  /* 0x00000002000075a7 */ /* 0x0022a400080011ff */
[----:B--2---:R-:W-:Y:S05]  /*77d0*/  @!P0 NANOSLEEP.SYNCS 0x989680 ;  /* 0x009896800000895d */ /* 0x004fea0003900000 */
[----:B------:R-:W2:Y:S02]  /*77e0*/  @!P0 SYNCS.PHASECHK.TRANS64 P0, [R0+URZ], R2 ;  /* 0x00000002000085a7 */ /* 0x000ea400080010ff */
[----:B--2---:R-:W-:Y:S05]  /*77f0*/  @!P0 BRA `(.L_x_124) ;  /* 0xfffffffc00f08947 */ /* 0x004fea000383ffff */
[----:B------:R-:W-:Y:S05]  /*7800*/  BRA `(.L_x_125) ;  /* 0xffffffac00fc7947 */ /* 0x000fea000383ffff */
.L_x_44:
[----:B-1----:R1:W2:Y:S02]  /*7810*/  SYNCS.PHASECHK.TRANS64.TRYWAIT P0, [R0+URZ+0xd0], R4 ;  /* 0x0000d004000075a7 */ /* 0x0022a400080011ff */
[----:B--2---:R-:W-:Y:S05]  /*7820*/  @!P0 NANOSLEEP.SYNCS 0x989680 ;  /* 0x009896800000895d */ /* 0x004fea0003900000 */
[----:B------:R-:W2:Y:S02]  /*7830*/  @!P0 SYNCS.PHASECHK.TRANS64 P0, [R0+URZ+0xd0], R4 ;  /* 0x0000d004000085a7 */ /* 0x000ea400080010ff */
[----:B--2---:R-:W-:Y:S05]  /*7840*/  @!P0 BRA `(.L_x_44) ;  /* 0xfffffffc00f08947 */ /* 0x004fea000383ffff */
[----:B------:R-:W-:Y:S05]  /*7850*/  BRA `(.L_x_126) ;  /* 0xffffffb000587947 */ /* 0x000fea000383ffff */
.L_x_45:
[----:B------:R-:W-:-:S07]  /*7860*/  MOV R0, UR4 ;  /* 0x0000000400007c02 */ /* 0x000fce0008000f00 */
.L_x_127:
[----:B-1----:R1:W2:Y:S02]  /*7870*/  SYNCS.PHASECHK.TRANS64.TRYWAIT P0, [R0+URZ+0x80], R5 ;  /* 0x00008005000075a7 */ /* 0x0022a400080011ff */
[----:B--2---:R-:W-:Y:S05]  /*7880*/  @!P0 NANOSLEEP.SYNCS 0x989680 ;  /* 0x009896800000895d */ /* 0x004fea0003900000 */
[----:B------:R-:W2:Y:S02]  /*7890*/  @!P0 SYNCS.PHASECHK.TRANS64 P0, [R0+URZ+0x80], R5 ;  /* 0x00008005000085a7 */ /* 0x000ea400080010ff */
[----:B--2---:R-:W-:Y:S05]  /*78a0*/  @!P0 BRA `(.L_x_127) ;  /* 0xfffffffc00f08947 */ /* 0x004fea000383ffff */
[----:B------:R-:W-:Y:S05]  /*78b0*/  BRA `(.L_x_128) ;  /* 0xffffffb000687947 */ /* 0x000fea000383ffff */
.L_x_46:
[----:B-1----:R1:W2:Y:S02]  /*78c0*/  SYNCS.PHASECHK.TRANS64.TRYWAIT P1, [R0+URZ+0x70], R4 ;  /* 0x00007004000075a7 */ /* 0x0022a400080211ff */
[----:B--2---:R-:W-:Y:S05]  /*78d0*/  @!P1 NANOSLEEP.SYNCS 0x989680 ;  /* 0x009896800000995d */ /* 0x004fea0003900000 */
[----:B------:R-:W2:Y:S02]  /*78e0*/  @!P1 SYNCS.PHASECHK.TRANS64 P1, [R0+URZ+0x70], R4 ;  /* 0x00007004000095a7 */ /* 0x000ea400080210ff */
[----:B--2---:R-:W-:Y:S05]  /*78f0*/  @!P1 BRA `(.L_x_46) ;  /* 0xfffffffc00f09947 */ /* 0x004fea000383ffff */
[----:B------:R-:W-:Y:S05]  /*7900*/  BRA `(.L_x_129) ;  /* 0xffffffb000987947 */ /* 0x000fea000383ffff */
.L_x_49:
[----:B------:R-:W-:-:S07]  /*7910*/  MOV R0, UR4 ;  /* 0x0000000400007c02 */ /* 0x000fce0008000f00 */
.L_x_130:
[----:B-1----:R1:W2:Y:S02]  /*7920*/  SYNCS.PHASECHK.TRANS64.TRYWAIT P0, [R0+URZ+0x80], R2 ;  /* 0x00008002000075a7 */ /* 0x0022a400080011ff */
[----:B--2---:R-:W-:Y:S05]  /*7930*/  @!P0 NANOSLEEP.SYNCS 0x989680 ;  /* 0x009896800000895d */ /* 0x004fea0003900000 */
[----:B------:R-:W2:Y:S02]  /*7940*/  @!P0 SYNCS.PHASECHK.TRANS64 P0, [R0+URZ+0x80], R2 ;  /* 0x00008002000085a7 */ /* 0x000ea400080010ff */
[----:B--2---:R-:W-:Y:S05]  /*7950*/  @!P0 BRA `(.L_x_130) ;  /* 0xfffffffc00f08947 */ /* 0x004fea000383ffff */
[----:B------:R-:W-:Y:S05]  /*7960*/  BRA `(.L_x_48) ;  /* 0xffffffb000ec7947 */ /* 0x000fea000383ffff */
.L_x_56:
[----:B-1----:R1:W2:Y:S02]  /*7970*/  SYNCS.PHASECHK.TRANS64.TRYWAIT P1, [R0+URZ+0x70], R2 ;  /* 0x00007002000075a7 */ /* 0x0022a400080211ff */
[----:B--2---:R-:W-:Y:S05]  /*7980*/  @!P1 NANOSLEEP.SYNCS 0x989680 ;  /* 0x009896800000995d */ /* 0x004fea0003900000 */
[----:B------:R-:W2:Y:S02]  /*7990*/  @!P1 SYNCS.PHASECHK.TRANS64 P1, [R0+URZ+0x70], R2 ;  /* 0x00007002000095a7 */ /* 0x000ea400080210ff */
[----:B--2---:R-:W-:Y:S05]  /*79a0*/  @!P1 BRA `(.L_x_56) ;  /* 0xfffffffc00f09947 */ /* 0x004fea000383ffff */
[----:B------:R-:W-:Y:S05]  /*79b0*/  BRA `(.L_x_131) ;  /* 0xffffffb800507947 */ /* 0x000fea000383ffff */
.L_x_57:
[----:B------:R-:W-:-:S07]  /*79c0*/  MOV R2, UR75 ;  /* 0x0000004b00027c02 */ /* 0x000fce0008000f00 */
.L_x_132:
[----:B-1----:R1:W2:Y:S02]  /*79d0*/  SYNCS.PHASECHK.TRANS64.TRYWAIT P0, [R2+URZ+0xb0], R0 ;  /* 0x0000b000020075a7 */ /* 0x0022a400080011ff */
[----:B--2---:R-:W-:Y:S05]  /*79e0*/  @!P0 NANOSLEEP.SYNCS 0x989680 ;  /* 0x009896800000895d */ /* 0x004fea0003900000 */
[----:B------:R-:W2:Y:S02]  /*79f0*/  @!P0 SYNCS.PHASECHK.TRANS64 P0, [R2+URZ+0xb0], R0 ;  /* 0x0000b000020085a7 */ /* 0x000ea400080010ff */
[----:B--2---:R-:W-:Y:S05]  /*7a00*/  @!P0 BRA `(.L_x_132) ;  /* 0xfffffffc00f08947 */ /* 0x004fea000383ffff */
[----:B------:R-:W-:Y:S05]  /*7a10*/  BRA `(.L_x_133) ;  /* 0xffffffb800a47947 */ /* 0x000fea000383ffff */
.L_x_60:
[----:B------:R-:W-:Y:S07]  /*7a20*/  MOV R0, UR5 ;  /* 0x0000000500007c02 */ /* 0x000fee0008000f00 */
.L_x_134:
[----:B-1----:R1:W2:Y:S02]  /*7a30*/  SYNCS.PHASECHK.TRANS64.TRYWAIT P0, [R0+URZ], R2 ;  /* 0x00000002000075a7 */ /* 0x0022a400080011ff */
[----:B--2---:R-:W-:Y:S05]  /*7a40*/  @!P0 NANOSLEEP.SYNCS 0x989680 ;  /* 0x009896800000895d */ /* 0x004fea0003900000 */
[----:B------:R-:W2:Y:S02]  /*7a50*/  @!P0 SYNCS.PHASECHK.TRANS64 P0, [R0+URZ], R2 ;  /* 0x00000002000085a7 */ /* 0x000ea400080010ff */
[----:B--2---:R-:W-:Y:S05]  /*7a60*/  @!P0 BRA `(.L_x_134) ;  /* 0xfffffffc00f08947 */ /* 0x004fea000383ffff */
[----:B------:R-:W-:Y:S05]  /*7a70*/  BRA `(.L_x_59) ;  /* 0xffffffb800c07947 */ /* 0x000fea000383ffff */
.L_x_63:
[----:B------:R-:W-:-:S07]  /*7a80*/  MOV R0, UR4 ;  /* 0x0000000400007c02 */ /* 0x000fce0008000f00 */
.L_x_135:
[----:B--2---:R2:W3:Y:S02]  /*7a90*/  SYNCS.PHASECHK.TRANS64.TRYWAIT P0, [R0+URZ], R2 ;  /* 0x00000002000075a7 */ /* 0x0044e400080011ff */
[----:B---3--:R-:W-:Y:S05]  /*7aa0*/  @!P0 NANOSLEEP.SYNCS 0x989680 ;  /* 0x009896800000895d */ /* 0x008fea0003900000 */
[----:B------:R-:W3:Y:S02]  /*7ab0*/  @!P0 SYNCS.PHASECHK.TRANS64 P0, [R0+URZ], R2 ;  /* 0x00000002000085a7 */ /* 0x000ee400080010ff */
[----:B---3--:R-:W-:Y:S05]  /*7ac0*/  @!P0 BRA `(.L_x_135) ;  /* 0xfffffffc00f08947 */ /* 0x008fea000383ffff */
[----:B------:R-:W-:Y:S05]  /*7ad0*/  BRA `(.L_x_136) ;  /* 0xffffffc000c87947 */ /* 0x000fea000383ffff */
.L_x_64:
[----:B------:R-:W-:-:S07]  /*7ae0*/  MOV R0, UR5 ;  /* 0x0000000500007c02 */ /* 0x000fce0008000f00 */
.L_x_137:
[----:B-1----:R1:W2:Y:S02]  /*7af0*/  SYNCS.PHASECHK.TRANS64.TRYWAIT P0, [R0+URZ], R3 ;  /* 0x00000003000075a7 */ /* 0x0022a400080011ff */
[----:B--2---:R-:W-:Y:S05]  /*7b00*/  @!P0 NANOSLEEP.SYNCS 0x989680 ;  /* 0x009896800000895d */ /* 0x004fea0003900000 */
[----:B------:R-:W2:Y:S02]  /*7b10*/  @!P0 SYNCS.PHASECHK.TRANS64 P0, [R0+URZ], R3 ;  /* 0x00000003000085a7 */ /* 0x000ea400080010ff */
[----:B--2---:R-:W-:Y:S05]  /*7b20*/  @!P0 BRA `(.L_x_137) ;  /* 0xfffffffc00f08947 */ /* 0x004fea000383ffff */
[----:B------:R-:W-:Y:S05]  /*7b30*/  BRA `(.L_x_138) ;  /* 0xffffffc000d47947 */ /* 0x000fea000383ffff */
.L_x_65:
[----:B------:R-:W-:-:S07]  /*7b40*/  MOV R0, UR5 ;  /* 0x0000000500007c02 */ /* 0x000fce0008000f00 */
.L_x_139:
[----:B-1----:R1:W2:Y:S02]  /*7b50*/  SYNCS.PHASECHK.TRANS64.TRYWAIT P0, [R0+URZ], R3 ;  /* 0x00000003000075a7 */ /* 0x0022a400080011ff */
[----:B--2---:R-:W-:Y:S05]  /*7b60*/  @!P0 NANOSLEEP.SYNCS 0x989680 ;  /* 0x009896800000895d */ /* 0x004fea0003900000 */
[----:B------:R-:W2:Y:S02]  /*7b70*/  @!P0 SYNCS.PHASECHK.TRANS64 P0, [R0+URZ], R3 ;  /* 0x00000003000085a7 */ /* 0x000ea400080010ff */
[----:B--2---:R-:W-:Y:S05]  /*7b80*/  @!P0 BRA `(.L_x_139) ;  /* 0xfffffffc00f08947 */ /* 0x004fea000383ffff */
[----:B------:R-:W-:Y:S05]  /*7b90*/  BRA `(.L_x_140) ;  /* 0xffffffc000e07947 */ /* 0x000fea000383ffff */
.L_x_66:
[----:B-1----:R-:W-:-:S07]  /*7ba0*/  MOV R0, UR4 ;  /* 0x0000000400007c02 */ /* 0x002fce0008000f00 */
.L_x_141:
[----:B-1----:R1:W2:Y:S02]  /*7bb0*/  SYNCS.PHASECHK.TRANS64.TRYWAIT P0, [R0+URZ], R2 ;  /* 0x00000002000075a7 */ /* 0x0022a400080011ff */
[----:B--2---:R-:W-:Y:S05]  /*7bc0*/  @!P0 NANOSLEEP.SYNCS 0x989680 ;  /* 0x009896800000895d */ /* 0x004fea0003900000 */
[----:B------:R-:W2:Y:S02]  /*7bd0*/  @!P0 SYNCS.PHASECHK.TRANS64 P0, [R0+URZ], R2 ;  /* 0x00000002000085a7 */ /* 0x000ea400080010ff */
[----:B--2---:R-:W-:Y:S05]  /*7be0*/  @!P0 BRA `(.L_x_141) ;  /* 0xfffffffc00f08947 */ /* 0x004fea000383ffff */
[----:B------:R-:W-:Y:S05]  /*7bf0*/  BRA `(.L_x_142) ;  /* 0xffffffc000ec7947 */ /* 0x000fea000383ffff */
.L_x_71:
[----:B--2---:R2:W3:Y:S02]  /*7c00*/  SYNCS.PHASECHK.TRANS64.TRYWAIT P0, [R0+URZ+0x70], R2 ;  /* 0x00007002000075a7 */ /* 0x0044e400080011ff */
[----:B---3--:R-:W-:Y:S05]  /*7c10*/  @!P0 NANOSLEEP.SYNCS 0x989680 ;  /* 0x009896800000895d */ /* 0x008fea0003900000 */
[----:B------:R-:W3:Y:S02]  /*7c20*/  @!P0 SYNCS.PHASECHK.TRANS64 P0, [R0+URZ+0x70], R2 ;  /* 0x00007002000085a7 */ /* 0x000ee400080010ff */
[----:B---3--:R-:W-:Y:S05]  /*7c30*/  @!P0 BRA `(.L_x_71) ;  /* 0xfffffffc00f08947 */ /* 0x008fea000383ffff */
[----:B------:R-:W-:Y:S05]  /*7c40*/  BRA `(.L_x_143) ;  /* 0xffffffc400e87947 */ /* 0x000fea000383ffff */
.L_x_74:
[----:B------:R-:W-:Y:S07]  /*7c50*/  MOV R0, UR13 ;  /* 0x0000000d00007c02 */ /* 0x000fee0008000f00 */
.L_x_144:
[----:B--2---:R2:W3:Y:S02]  /*7c60*/  SYNCS.PHASECHK.TRANS64.TRYWAIT P0, [R0+URZ+0x68], R2 ;  /* 0x00006802000075a7 */ /* 0x0044e400080011ff */
[----:B---3--:R-:W-:Y:S05]  /*7c70*/  @!P0 NANOSLEEP.SYNCS 0x989680 ;  /* 0x009896800000895d */ /* 0x008fea0003900000 */
[----:B------:R-:W3:Y:S02]  /*7c80*/  @!P0 SYNCS.PHASECHK.TRANS64 P0, [R0+URZ+0x68], R2 ;  /* 0x00006802000085a7 */ /* 0x000ee400080010ff */
[----:B---3--:R-:W-:Y:S05]  /*7c90*/  @!P0 BRA `(.L_x_144) ;  /* 0xfffffffc00f08947 */ /* 0x008fea000383ffff */
[----:B------:R-:W-:Y:S05]  /*7ca0*/  BRA `(.L_x_73) ;  /* 0xffffffc800c87947 */ /* 0x000fea000383ffff */
.L_x_77:
[----:B------:R-:W-:Y:S07]  /*7cb0*/  MOV R0, UR4 ;  /* 0x0000000400007c02 */ /* 0x000fee0008000f00 */
.L_x_145:
[----:B-1----:R1:W2:Y:S02]  /*7cc0*/  SYNCS.PHASECHK.TRANS64.TRYWAIT P0, [R0+URZ+0x48], R9 ;  /* 0x00004809000075a7 */ /* 0x0022a400080011ff */
[----:B--2---:R-:W-:Y:S05]  /*7cd0*/  @!P0 NANOSLEEP.SYNCS 0x989680 ;  /* 0x009896800000895d */ /* 0x004fea0003900000 */
[----:B------:R-:W2:Y:S02]  /*7ce0*/  @!P0 SYNCS.PHASECHK.TRANS64 P0, [R0+URZ+0x48], R9 ;  /* 0x00004809000085a7 */ /* 0x000ea400080010ff */
[----:B--2---:R-:W-:Y:S05]  /*7cf0*/  @!P0 BRA `(.L_x_145) ;  /* 0xfffffffc00f08947 */ /* 0x004fea000383ffff */
[----:B------:R-:W-:Y:S05]  /*7d00*/  BRA `(.L_x_146) ;  /* 0xffffffcc00407947 */ /* 0x000fea000383ffff */
.L_x_78:
[----:B------:R-:W-:Y:S07]  /*7d10*/  MOV R0, UR6 ;  /* 0x0000000600007c02 */ /* 0x000fee0008000f00 */
.L_x_147:
[----:B-1----:R1:W2:Y:S02]  /*7d20*/  SYNCS.PHASECHK.TRANS64.TRYWAIT P0, [R0+URZ+0x48], R20 ;  /* 0x00004814000075a7 */ /* 0x0022a400080011ff */
[----:B--2---:R-:W-:Y:S05]  /*7d30*/  @!P0 NANOSLEEP.SYNCS 0x989680 ;  /* 0x009896800000895d */ /* 0x004fea0003900000 */
[----:B------:R-:W2:Y:S02]  /*7d40*/  @!P0 SYNCS.PHASECHK.TRANS64 P0, [R0+URZ+0x48], R20 ;  /* 0x00004814000085a7 */ /* 0x000ea400080010ff */
[----:B--2---:R-:W-:Y:S05]  /*7d50*/  @!P0 BRA `(.L_x_147) ;  /* 0xfffffffc00f08947 */ /* 0x004fea000383ffff */
[----:B------:R-:W-:Y:S05]  /*7d60*/  BRA `(.L_x_148) ;  /* 0xffffffcc00e07947 */ /* 0x000fea000383ffff */
.L_x_80:
[----:B------:R-:W-:-:S07]  /*7d70*/  MOV R0, UR4 ;  /* 0x0000000400007c02 */ /* 0x000fce0008000f00 */
.L_x_149:
[----:B-1----:R1:W3:Y:S02]  /*7d80*/  SYNCS.PHASECHK.TRANS64.TRYWAIT P0, [R0+URZ], R2 ;  /* 0x00000002000075a7 */ /* 0x0022e400080011ff */
[----:B---3--:R-:W-:Y:S05]  /*7d90*/  @!P0 NANOSLEEP.SYNCS 0x989680 ;  /* 0x009896800000895d */ /* 0x008fea0003900000 */
[----:B------:R-:W3:Y:S02]  /*7da0*/  @!P0 SYNCS.PHASECHK.TRANS64 P0, [R0+URZ], R2 ;  /* 0x00000002000085a7 */ /* 0x000ee400080010ff */
[----:B---3--:R-:W-:Y:S05]  /*7db0*/  @!P0 BRA `(.L_x_149) ;  /* 0xfffffffc00f08947 */ /* 0x008fea000383ffff */
[----:B------:R-:W-:Y:S05]  /*7dc0*/  BRA `(.L_x_150) ;  /* 0xffffffd0006c7947 */ /* 0x000fea000383ffff */
.L_x_81:
[----:B------:R-:W-:-:S07]  /*7dd0*/  MOV R0, UR5 ;  /* 0x0000000500007c02 */ /* 0x000fce0008000f00 */
.L_x_151:
[----:B-1----:R1:W3:Y:S02]  /*7de0*/  SYNCS.PHASECHK.TRANS64.TRYWAIT P0, [R0+URZ], R2 ;  /* 0x00000002000075a7 */ /* 0x0022e400080011ff */
[----:B---3--:R-:W-:Y:S05]  /*7df0*/  @!P0 NANOSLEEP.SYNCS 0x989680 ;  /* 0x009896800000895d */ /* 0x008fea0003900000 */
[----:B------:R-:W3:Y:S02]  /*7e00*/  @!P0 SYNCS.PHASECHK.TRANS64 P0, [R0+URZ], R2 ;  /* 0x00000002000085a7 */ /* 0x000ee400080010ff */
[----:B---3--:R-:W-:Y:S05]  /*7e10*/  @!P0 BRA `(.L_x_151) ;  /* 0xfffffffc00f08947 */ /* 0x008fea000383ffff */
[----:B------:R-:W-:Y:S05]  /*7e20*/  BRA `(.L_x_152) ;  /* 0xffffffd000787947 */ /* 0x000fea000383ffff */
.L_x_83:
[----:B--2---:R2:W4:Y:S02]  /*7e30*/  SYNCS.PHASECHK.TRANS64.TRYWAIT P0, [R0+URZ+0x70], R2 ;  /* 0x00007002000075a7 */ /* 0x00452400080011ff */
[----:B----4-:R-:W-:Y:S05]  /*7e40*/  @!P0 NANOSLEEP.SYNCS 0x989680 ;  /* 0x009896800000895d */ /* 0x010fea0003900000 */
[----:B------:R-:W4:Y:S02]  /*7e50*/  @!P0 SYNCS.PHASECHK.TRANS64 P0, [R0+URZ+0x70], R2 ;  /* 0x00007002000085a7 */ /* 0x000f2400080010ff */
[----:B----4-:R-:W-:Y:S05]  /*7e60*/  @!P0 BRA `(.L_x_83) ;  /* 0xfffffffc00f08947 */ /* 0x010fea000383ffff */
[----:B------:R-:W-:Y:S05]  /*7e70*/  BRA `(.L_x_153) ;  /* 0xffffffd400687947 */ /* 0x000fea000383ffff */
.L_x_93:
[----:B-1----:R1:W3:Y:S02]  /*7e80*/  SYNCS.PHASECHK.TRANS64.TRYWAIT P1, [R2+URZ+0x30], R4 ;  /* 0x00003004020075a7 */ /* 0x0022e400080211ff */
[----:B---3--:R-:W-:Y:S05]  /*7e90*/  @!P1 NANOSLEEP.SYNCS 0x989680 ;  /* 0x009896800000995d */ /* 0x008fea0003900000 */
[----:B------:R-:W3:Y:S02]  /*7ea0*/  @!P1 SYNCS.PHASECHK.TRANS64 P1, [R2+URZ+0x30], R4 ;  /* 0x00003004020095a7 */ /* 0x000ee400080210ff */
[----:B---3--:R-:W-:Y:S05]  /*7eb0*/  @!P1 BRA `(.L_x_93) ;  /* 0xfffffffc00f09947 */ /* 0x008fea000383ffff */
[----:B------:R-:W-:Y:S05]  /*7ec0*/  BRA `(.L_x_92) ;  /* 0xffffffe000687947 */ /* 0x000fea000383ffff */
.L_x_95:
[----:B-1----:R1:W2:Y:S02]  /*7ed0*/  SYNCS.PHASECHK.TRANS64.TRYWAIT P0, [R44+URZ+0x90], R3 ;  /* 0x000090032c0075a7 */ /* 0x0022a400080011ff */
[----:B--2---:R-:W-:Y:S05]  /*7ee0*/  @!P0 NANOSLEEP.SYNCS 0x989680 ;  /* 0x009896800000895d */ /* 0x004fea0003900000 */
[----:B------:R-:W2:Y:S02]  /*7ef0*/  @!P0 SYNCS.PHASECHK.TRANS64 P0, [R44+URZ+0x90], R3 ;  /* 0x000090032c0085a7 */ /* 0x000ea400080010ff */
[----:B--2---:R-:W-:Y:S05]  /*7f00*/  @!P0 BRA `(.L_x_95) ;  /* 0xfffffffc00f08947 */ /* 0x004fea000383ffff */
[----:B------:R-:W-:Y:S05]  /*7f10*/  BRA `(.L_x_94) ;  /* 0xffffffe000b87947 */ /* 0x000fea000383ffff */
.L_x_106:
[----:B-1----:R1:W2:Y:S02]  /*7f20*/  SYNCS.PHASECHK.TRANS64.TRYWAIT P0, [R2+URZ+0x30], R45 ;  /* 0x0000302d020075a7 */ /* 0x0022a400080011ff */
[----:B--2---:R-:W-:Y:S05]  /*7f30*/  @!P0 NANOSLEEP.SYNCS 0x989680 ;  /* 0x009896800000895d */ /* 0x004fea0003900000 */
[----:B------:R-:W2:Y:S02]  /*7f40*/  @!P0 SYNCS.PHASECHK.TRANS64 P0, [R2+URZ+0x30], R45 ;  /* 0x0000302d020085a7 */ /* 0x000ea400080010ff */
[----:B--2---:R-:W-:Y:S05]  /*7f50*/  @!P0 BRA `(.L_x_106) ;  /* 0xfffffffc00f08947 */ /* 0x004fea000383ffff */
[----:B------:R-:W-:Y:S05]  /*7f60*/  BRA `(.L_x_105) ;  /* 0xffffffe800c87947 */ /* 0x000fea000383ffff */
        .weak           $__internal_0_$__cuda_sm10x_tcgen05_guardrail_trap_col_being_dealloced_not_returned_by_alloc
        .type           $__internal_0_$__cuda_sm10x_tcgen05_guardrail_trap_col_being_dealloced_not_returned_by_alloc,@function
        .size           $__internal_0_$__cuda_sm10x_tcgen05_guardrail_trap_col_being_dealloced_not_returned_by_alloc,($__internal_1_$__cuda_sm10x_tcgen05_guardrail_trap_phase_invalid_during_alloc - $__internal_0_$__cuda_sm10x_tcgen05_guardrail_trap_col_being_dealloced_not_returned_by_alloc)
$__internal_0_$__cuda_sm10x_tcgen05_guardrail_trap_col_being_dealloced_not_returned_by_alloc:
[----:B------:R-:W-:Y:S05]  /*7f70*/  BPT.TRAP 0x1 ;  /* 0x000000040000795c */ /* 0x000fea0000300000 */
[----:B------:R-:W-:-:S04]  /*7f80*/  HFMA2 R3, -RZ, RZ, 0, 0 ;  /* 0x00000000ff037431 */ /* 0x000fc800000001ff */
[----:B------:R-:W-:Y:S05]  /*7f90*/  RET.REL.NODEC R2 `(_ZN7cutlass13device_kernelINS_4gemm6kernel13GemmUniversalIN4cute5tupleIJiiiiEEENS1_10collective13CollectiveMmaINS1_35MainloopSm100TmaUmmaWarpSpecializedILi3ELi2ELi4ENS5_IJNS4_1CILi1EEESB_SB_EEEEENS5_IJNSA_ILi64EEESE_NSA_ILi256EEEEEENS_6half_tENS5_IJlSB_lEEESH_SI_NS4_8TiledMMAINS4_8MMA_AtomIJNS4_20SM100_MMA_F16BF16_SSISH_SH_fLi64ELi64ELNS4_4UMMA5MajorE0ELSN_0ELNSM_7ScaleInE0ELSO_0EEEEEENS4_6LayoutISC_NS5_IJNSA_ILi0EEESS_SS_EEEEENS5_IJNS4_10UnderscoreESV_SV_EEEEENS4_13SM90_TMA_LOADENS4_14ComposedLayoutINS4_7SwizzleILi3ELi4ELi3EEENS4_18smem_ptr_flag_bitsILi16EEENSR_INS5_IJNSA_ILi8EEESE_EEENS5_IJSE_SB_EEEEEEEvNS4_8identityESY_S18_vS19_EENS_8epilogue10collective18CollectiveEpilogueINS1B_23Sm100TmaWarpSpecializedILi3ELi2ELi16ELb1ELb0EEEJSG_NS5_IJNSR_ISE_SB_EENSR_INSA_ILi32EEESB_EEEEESH_SI_SH_SI_NS1B_6fusion15FusionCallbacksIS1F_NS1K_17LinearCombinationISH_fSH_fLNS_15FloatRoundStyleE2EEESG_S1J_JEEENS4_5SM1004TMEM4LOAD26SM100_TMEM_LOAD_16dp256b4xESY_NSZ_INS10_ILi2ELi4ELi3EEES13_NSR_INS5_IJS14_S1H_EEENS5_IJS1H_SB_EEEEEEENS4_17SM75_U32x4_LDSM_NENS4_14SM90_TMA_STOREES1Y_NS4_17SM90_U32x4_STSM_NENS4_39AutoVectorizingCopyWithAssumedAlignmentILi128EEEEEEvvEEEEvNT_6ParamsE) ;  /* 0xffffff8002187950 */ /* 0x000fea0003c3ffff */
        .weak           $__internal_1_$__cuda_sm10x_tcgen05_guardrail_trap_phase_invalid_during_alloc
        .type           $__internal_1_$__cuda_sm10x_tcgen05_guardrail_trap_phase_invalid_during_alloc,@function
        .size           $__internal_1_$__cuda_sm10x_tcgen05_guardrail_trap_phase_invalid_during_alloc,($__internal_2_$__cuda_sm10x_tcgen05_guardrail_trap_unallocated_columns_being_dealloced - $__internal_1_$__cuda_sm10x_tcgen05_guardrail_trap_phase_invalid_during_alloc)
$__internal_1_$__cuda_sm10x_tcgen05_guardrail_trap_phase_invalid_during_alloc:
[----:B------:R-:W-:Y:S05]  /*7fa0*/  BPT.TRAP 0x1 ;  /* 0x000000040000795c */ /* 0x000fea0000300000 */
[----:B------:R-:W-:-:S04]  /*7fb0*/  MOV R3, 0x0 ;  /* 0x0000000000037802 */ /* 0x000fc80000000f00 */
[----:B------:R-:W-:Y:S05]  /*7fc0*/  RET.REL.NODEC R2 `(_ZN7cutlass13device_kernelINS_4gemm6kernel13GemmUniversalIN4cute5tupleIJiiiiEEENS1_10collective13CollectiveMmaINS1_35MainloopSm100TmaUmmaWarpSpecializedILi3ELi2ELi4ENS5_IJNS4_1CILi1EEESB_SB_EEEEENS5_IJNSA_ILi64EEESE_NSA_ILi256EEEEEENS_6half_tENS5_IJlSB_lEEESH_SI_NS4_8TiledMMAINS4_8MMA_AtomIJNS4_20SM100_MMA_F16BF16_SSISH_SH_fLi64ELi64ELNS4_4UMMA5MajorE0ELSN_0ELNSM_7ScaleInE0ELSO_0EEEEEENS4_6LayoutISC_NS5_IJNSA_ILi0EEESS_SS_EEEEENS5_IJNS4_10UnderscoreESV_SV_EEEEENS4_13SM90_TMA_LOADENS4_14ComposedLayoutINS4_7SwizzleILi3ELi4ELi3EEENS4_18smem_ptr_flag_bitsILi16EEENSR_INS5_IJNSA_ILi8EEESE_EEENS5_IJSE_SB_EEEEEEEvNS4_8identityESY_S18_vS19_EENS_8epilogue10collective18CollectiveEpilogueINS1B_23Sm100TmaWarpSpecializedILi3ELi2ELi16ELb1ELb0EEEJSG_NS5_IJNSR_ISE_SB_EENSR_INSA_ILi32EEESB_EEEEESH_SI_SH_SI_NS1B_6fusion15FusionCallbacksIS1F_NS1K_17LinearCombinationISH_fSH_fLNS_15FloatRoundStyleE2EEESG_S1J_JEEENS4_5SM1004TMEM4LOAD26SM100_TMEM_LOAD_16dp256b4xESY_NSZ_INS10_ILi2ELi4ELi3EEES13_NSR_INS5_IJS14_S1H_EEENS5_IJS1H_SB_EEEEEEENS4_17SM75_U32x4_LDSM_NENS4_14SM90_TMA_STOREES1Y_NS4_17SM90_U32x4_STSM_NENS4_39AutoVectorizingCopyWithAssumedAlignmentILi128EEEEEEvvEEEEvNT_6ParamsE) ;  /* 0xffffff80020c7950 */ /* 0x000fea0003c3ffff */
        .weak           $__internal_2_$__cuda_sm10x_tcgen05_guardrail_trap_unallocated_columns_being_dealloced
        .type           $__internal_2_$__cuda_sm10x_tcgen05_guardrail_trap_unallocated_columns_being_dealloced,@function
        .size           $__internal_2_$__cuda_sm10x_tcgen05_guardrail_trap_unallocated_columns_being_dealloced,(.L_x_155 - $__internal_2_$__cuda_sm10x_tcgen05_guardrail_trap_unallocated_columns_being_dealloced)
$__internal_2_$__cuda_sm10x_tcgen05_guardrail_trap_unallocated_columns_being_dealloced:
[----:B------:R-:W-:Y:S05]  /*7fd0*/  BPT.TRAP 0x1 ;  /* 0x000000040000795c */ /* 0x000fea0000300000 */
[----:B------:R-:W-:-:S04]  /*7fe0*/  HFMA2 R3, -RZ, RZ, 0, 0 ;  /* 0x00000000ff037431 */ /* 0x000fc800000001ff */
[----:B------:R-:W-:Y:S05]  /*7ff0*/  RET.REL.NODEC R2 `(_ZN7cutlass13device_kernelINS_4gemm6kernel13GemmUniversalIN4cute5tupleIJiiiiEEENS1_10collective13CollectiveMmaINS1_35MainloopSm100TmaUmmaWarpSpecializedILi3ELi2ELi4ENS5_IJNS4_1CILi1EEESB_SB_EEEEENS5_IJNSA_ILi64EEESE_NSA_ILi256EEEEEENS_6half_tENS5_IJlSB_lEEESH_SI_NS4_8TiledMMAINS4_8MMA_AtomIJNS4_20SM100_MMA_F16BF16_SSISH_SH_fLi64ELi64ELNS4_4UMMA5MajorE0ELSN_0ELNSM_7ScaleInE0ELSO_0EEEEEENS4_6LayoutISC_NS5_IJNSA_ILi0EEESS_SS_EEEEENS5_IJNS4_10UnderscoreESV_SV_EEEEENS4_13SM90_TMA_LOADENS4_14ComposedLayoutINS4_7SwizzleILi3ELi4ELi3EEENS4_18smem_ptr_flag_bitsILi16EEENSR_INS5_IJNSA_ILi8EEESE_EEENS5_IJSE_SB_EEEEEEEvNS4_8identityESY_S18_vS19_EENS_8epilogue10collective18CollectiveEpilogueINS1B_23Sm100TmaWarpSpecializedILi3ELi2ELi16ELb1ELb0EEEJSG_NS5_IJNSR_ISE_SB_EENSR_INSA_ILi32EEESB_EEEEESH_SI_SH_SI_NS1B_6fusion15FusionCallbacksIS1F_NS1K_17LinearCombinationISH_fSH_fLNS_15FloatRoundStyleE2EEESG_S1J_JEEENS4_5SM1004TMEM4LOAD26SM100_TMEM_LOAD_16dp256b4xESY_NSZ_INS10_ILi2ELi4ELi3EEES13_NSR_INS5_IJS14_S1H_EEENS5_IJS1H_SB_EEEEEEENS4_17SM75_U32x4_LDSM_NENS4_14SM90_TMA_STOREES1Y_NS4_17SM90_U32x4_STSM_NENS4_39AutoVectorizingCopyWithAssumedAlignmentILi128EEEEEEvvEEEEvNT_6ParamsE) ;  /* 0xffffff8002007950 */ /* 0x000fea0003c3ffff */
.L_x_154:
[----:B------:R-:W-:-:S00]  /*8000*/  BRA `(.L_x_154) ;  /* 0xfffffffc00fc7947 */ /* 0x000fc0000383ffff */
[----:B------:R-:W-:-:S00]  /*8010*/  NOP ;  /* 0x0000000000007918 */ /* 0x000fc00000000000 */
        /* <DEDUP_REMOVED lines=14> */
.L_x_155:


//--------------------- .nv.global.init           --------------------------
	.section	.nv.global.init,"aw",@progbits
.nv.global.init:
	.type		$str$27,@object
	.size		$str$27,($str$28 - $str$27)
$str$27:
        /*0000*/ 	.byte	0x28, 0x61, 0x64, 0x64, 0x72, 0x65, 0x73, 0x73, 0x20, 0x26, 0x20, 0x6d, 0x61, 0x73, 0x6b, 0x29
        /*0010*/ 	.byte	0x20, 0x3d, 0x3d, 0x20, 0x30, 0x00
	.type		$str$28,@object
	.size		$str$28,($str$26 - $str$28)
$str$28:
        /*0016*/ 	.byte	0x2f, 0x74, 0x6d, 0x70, 0x2f, 0x63, 0x75, 0x74, 0x6c, 0x61, 0x73, 0x73, 0x5f, 0x73, 0x77, 0x65
        /*0026*/ 	.byte	0x65, 0x70, 0x5f, 0x73, 0x72, 0x63, 0x2f, 0x69, 0x6e, 0x63, 0x6c, 0x75, 0x64, 0x65, 0x2f, 0x63
        /*0036*/ 	.byte	0x75, 0x74, 0x65, 0x2f, 0x70, 0x6f, 0x69, 0x6e, 0x74, 0x65, 0x72, 0x5f, 0x66, 0x6c, 0x61, 0x67
        /*0046*/ 	.byte	0x67, 0x65, 0x64, 0x2e, 0x68, 0x70, 0x70, 0x00
	.type		$str$26,@object
	.size		$str$26,($str$25 - $str$26)
$str$26:
        /*004e*/ 	.byte	0x2f, 0x74, 0x6d, 0x70, 0x2f, 0x63, 0x75, 0x74, 0x6c, 0x61, 0x73, 0x73, 0x5f, 0x73, 0x77, 0x65
        /*005e*/ 	.byte	0x65, 0x70, 0x5f, 0x73, 0x72, 0x63, 0x2f, 0x69, 0x6e, 0x63, 0x6c, 0x75, 0x64, 0x65, 0x2f, 0x63
        /*006e*/ 	.byte	0x75, 0x74, 0x65, 0x2f, 0x61, 0x74, 0x6f, 0x6d, 0x2f, 0x63, 0x6f, 0x70, 0x79, 0x5f, 0x74, 0x72
        /*007e*/ 	.byte	0x61, 0x69, 0x74, 0x73, 0x5f, 0x73, 0x6d, 0x31, 0x30, 0x30, 0x2e, 0x68, 0x70, 0x70, 0x00
	.type		$str$25,@object
	.size		$str$25,(__unnamed_1 - $str$25)
$str$25:
        /*008d*/ 	.byte	0x28, 0x28, 0x75, 0x69, 0x6e, 0x74, 0x33, 0x32, 0x5f, 0x74, 0x28, 0x74, 0x68, 0x72, 0x65, 0x61
        /*009d*/ 	.byte	0x64, 0x49, 0x64, 0x78, 0x2e, 0x78, 0x29, 0x20, 0x2f, 0x20, 0x33, 0x32, 0x29, 0x20, 0x25, 0x20
        /*00ad*/ 	.byte	0x34, 0x29, 0x20, 0x3d, 0x3d, 0x20, 0x28, 0x28, 0x28, 0x74, 0x6d, 0x65, 0x6d, 0x5f, 0x61, 0x64
        /*00bd*/ 	.byte	0x64, 0x72, 0x20, 0x3e, 0x3e, 0x20, 0x31, 0x36, 0x29, 0x20, 0x2f, 0x20, 0x33, 0x32, 0x29, 0x20
        /*00cd*/ 	.byte	0x25, 0x20, 0x34, 0x29, 0x00
	.type		__unnamed_1,@object
	.size		__unnamed_1,(__unnamed_2 - __unnamed_1)
__unnamed_1:
        /*00d2*/ 	.byte	0x61, 0x75, 0x74, 0x6f, 0x20, 0x63, 0x75, 0x74, 0x65, 0x3a, 0x3a, 0x61, 0x73, 0x5f, 0x70, 0x6f
        /* <DEDUP_REMOVED lines=24> */
        /*0262*/ 	.byte	0x3e, 0x3e, 0x3e, 0x5d, 0x00
	.type		__unnamed_2,@object
	.size		__unnamed_2,(.L_2 - __unnamed_2)
__unnamed_2:
        /* <DEDUP_REMOVED lines=46> */
.L_2:


//--------------------- .nv.shared._ZN7cutlass13device_kernelINS_4gemm6kernel13GemmUniversalIN4cute5tupleIJiiiiEEENS1_10collective13CollectiveMmaINS1_35MainloopSm100TmaUmmaWarpSpecializedILi3ELi2ELi4ENS5_IJNS4_1CILi1EEESB_SB_EEEEENS5_IJNSA_ILi64EEESE_NSA_ILi256EEEEEENS_6half_tENS5_IJlSB_lEEESH_SI_NS4_8TiledMMAINS4_8MMA_AtomIJNS4_20SM100_MMA_F16BF16_SSISH_SH_fLi64ELi64ELNS4_4UMMA5MajorE0ELSN_0ELNSM_7ScaleInE0ELSO_0EEEEEENS4_6LayoutISC_NS5_IJNSA_ILi0EEESS_SS_EEEEENS5_IJNS4_10UnderscoreESV_SV_EEEEENS4_13SM90_TMA_LOADENS4_14ComposedLayoutINS4_7SwizzleILi3ELi4ELi3EEENS4_18smem_ptr_flag_bitsILi16EEENSR_INS5_IJNSA_ILi8EEESE_EEENS5_IJSE_SB_EEEEEEEvNS4_8identityESY_S18_vS19_EENS_8epilogue10collective18CollectiveEpilogueINS1B_23Sm100TmaWarpSpecializedILi3ELi2ELi16ELb1ELb0EEEJSG_NS5_IJNSR_ISE_SB_EENSR_INSA_ILi32EEESB_EEEEESH_SI_SH_SI_NS1B_6fusion15FusionCallbacksIS1F_NS1K_17LinearCombinationISH_fSH_fLNS_15FloatRoundStyleE2EEESG_S1J_JEEENS4_5SM1004TMEM4LOAD26SM100_TMEM_LOAD_16dp256b4xESY_NSZ_INS10_ILi2ELi4ELi3EEES13_NSR_INS5_IJS14_S1H_EEENS5_IJS1H_SB_EEEEEEENS4_17SM75_U32x4_LDSM_NENS4_14SM90_TMA_STOREES1Y_NS4_17SM90_U32x4_STSM_NENS4_39AutoVectorizingCopyWithAssumedAlignmentILi128EEEEEEvvEEEEvNT_6ParamsE --------------------------
	.section	.nv.shared._ZN7cutlass13device_kernelINS_4gemm6kernel13GemmUniversalIN4cute5tupleIJiiiiEEENS1_10collective13CollectiveMmaINS1_35MainloopSm100TmaUmmaWarpSpecializedILi3ELi2ELi4ENS5_IJNS4_1CILi1EEESB_SB_EEEEENS5_IJNSA_ILi64EEESE_NSA_ILi256EEEEEENS_6half_tENS5_IJlSB_lEEESH_SI_NS4_8TiledMMAINS4_8MMA_AtomIJNS4_20SM100_MMA_F16BF16_SSISH_SH_fLi64ELi64ELNS4_4UMMA5MajorE0ELSN_0ELNSM_7ScaleInE0ELSO_0EEEEEENS4_6LayoutISC_NS5_IJNSA_ILi0EEESS_SS_EEEEENS5_IJNS4_10UnderscoreESV_SV_EEEEENS4_13SM90_TMA_LOADENS4_14ComposedLayoutINS4_7SwizzleILi3ELi4ELi3EEENS4_18smem_ptr_flag_bitsILi16EEENSR_INS5_IJNSA_ILi8EEESE_EEENS5_IJSE_SB_EEEEEEEvNS4_8identityESY_S18_vS19_EENS_8epilogue10collective18CollectiveEpilogueINS1B_23Sm100TmaWarpSpecializedILi3ELi2ELi16ELb1ELb0EEEJSG_NS5_IJNSR_ISE_SB_EENSR_INSA_ILi32EEESB_EEEEESH_SI_SH_SI_NS1B_6fusion15FusionCallbacksIS1F_NS1K_17LinearCombinationISH_fSH_fLNS_15FloatRoundStyleE2EEESG_S1J_JEEENS4_5SM1004TMEM4LOAD26SM100_TMEM_LOAD_16dp256b4xESY_NSZ_INS10_ILi2ELi4ELi3EEES13_NSR_INS5_IJS14_S1H_EEENS5_IJS1H_SB_EEEEEEENS4_17SM75_U32x4_LDSM_NENS4_14SM90_TMA_STOREES1Y_NS4_17SM90_U32x4_STSM_NENS4_39AutoVectorizingCopyWithAssumedAlignmentILi128EEEEEEvvEEEEvNT_6ParamsE,"aw",@nobits
	.sectionflags	@""
	.align	16
	.zero		1024


//--------------------- .nv.shared.reserved.0     --------------------------
	.section	.nv.shared.reserved.0,"aw",@nobits
	.weak		__nv_reservedSMEM_offset_0_alias
	.size		__nv_reservedSMEM_offset_0_alias, 0, 64
	.other		__nv_reservedSMEM_offset_0_alias,@"STO_CUDA_RESERVED_SHARED STV_DEFAULT"
__nv_reservedSMEM_offset_0_alias:
	.zero		0
.nv.shared.reserved.0:
	.zero		64
	.weak		__nv_reservedSMEM_tcgen05_partition
	.type		__nv_reservedSMEM_tcgen05_partition,@object
	.size		__nv_reservedSMEM_tcgen05_partition,(.L_0 - __nv_reservedSMEM_tcgen05_partition)
__nv_reservedSMEM_tcgen05_partition:
	.zero		32
.L_0:


//--------------------- .nv.global                --------------------------
	.section	.nv.global,"aw",@nobits
.nv.global:
	.type		_ZN39_INTERNAL_a2a190e1_4_k_cu_82f2ba4b_82694cute1_E,@object
	.size		_ZN39_INTERNAL_a2a190e1_4_k_cu_82f2ba4b_82694cute1_E,(_ZN39_INTERNAL_a2a190e1_4_k_cu_82f2ba4b_82694cuda3std3__45__cpo6cbeginE - _ZN39_INTERNAL_a2a190e1_4_k_cu_82f2ba4b_82694cute1_E)
_ZN39_INTERNAL_a2a190e1_4_k_cu_82f2ba4b_82694cute1_E:
	.zero		1
	.type		_ZN39_INTERNAL_a2a190e1_4_k_cu_82f2ba4b_82694cuda3std3__45__cpo6cbeginE,@object
	.size		_ZN39_INTERNAL_a2a190e1_4_k_cu_82f2ba4b_82694cuda3std3__45__cpo6cbeginE,(_ZN39_INTERNAL_a2a190e1_4_k_cu_82f2ba4b_82694cuda3std3__48in_placeE - _ZN39_INTERNAL_a2a190e1_4_k_cu_82f2ba4b_82694cuda3std3__45__cpo6cbeginE)
_ZN39_INTERNAL_a2a190e1_4_k_cu_82f2ba4b_82694cuda3std3__45__cpo6cbeginE:
	.zero		1
	.type		_ZN39_INTERNAL_a2a190e1_4_k_cu_82f2ba4b_82694cuda3std3__48in_placeE,@object
	.size		_ZN39_INTERNAL_a2a190e1_4_k_cu_82f2ba4b_82694cuda3std3__48in_placeE,(_ZN39_INTERNAL_a2a190e1_4_k_cu_82f2ba4b_82694cuda3std6ranges3__45__cpo9iter_moveE - _ZN39_INTERNAL_a2a190e1_4_k_cu_82f2ba4b_82694cuda3std3__48in_placeE)
_ZN39_INTERNAL_a2a190e1_4_k_cu_82f2ba4b_82694cuda3std3__48in_placeE:
	.zero		1
	.type		_ZN39_INTERNAL_a2a190e1_4_k_cu_82f2ba4b_82694cuda3std6ranges3__45__cpo9iter_moveE,@object
	.size		_ZN39_INTERNAL_a2a190e1_4_k_cu_82f2ba4b_82694cuda3std6ranges3__45__cpo9iter_moveE,(_ZN39_INTERNAL_a2a190e1_4_k_cu_82f2ba4b_82694cuda3std3__45__cpo5beginE - _ZN39_INTERNAL_a2a190e1_4_k_cu_82f2ba4b_82694cuda3std6ranges3__45__cpo9iter_moveE)
_ZN39_INTERNAL_a2a190e1_4_k_cu_82f2ba4b_82694cuda3std6ranges3__45__cpo9iter_moveE:
	.zero		1
	.type		_ZN39_INTERNAL_a2a190e1_4_k_cu_82f2ba4b_82694cuda3std3__45__cpo5beginE,@object
	.size		_ZN39_INTERNAL_a2a190e1_4_k_cu_82f2ba4b_82694cuda3std3__45__cpo5beginE,(_ZN39_INTERNAL_a2a190e1_4_k_cu_82f2ba4b_82694cuda3std3__441_GLOBAL__N__a2a190e1_4_k_cu_82f2ba4b_82696ignoreE - _ZN39_INTERNAL_a2a190e1_4_k_cu_82f2ba4b_82694cuda3std3__45__cpo5beginE)
_ZN39_INTERNAL_a2a190e1_4_k_cu_82f2ba4b_82694cuda3std3__45__cpo5beginE:
	.zero		1
	.type		_ZN39_INTERNAL_a2a190e1_4_k_cu_82f2ba4b_82694cuda3std3__441_GLOBAL__N__a2a190e1_4_k_cu_82f2ba4b_82696ignoreE,@object
	.size		_ZN39_INTERNAL_a2a190e1_4_k_cu_82f2ba4b_82694cuda3std3__441_GLOBAL__N__a2a190e1_4_k_cu_82f2ba4b_82696ignoreE,(_ZN39_INTERNAL_a2a190e1_4_k_cu_82f2ba4b_82694cute7productE - _ZN39_INTERNAL_a2a190e1_4_k_cu_82f2ba4b_82694cuda3std3__441_GLOBAL__N__a2a190e1_4_k_cu_82f2ba4b_82696ignoreE)
_ZN39_INTERNAL_a2a190e1_4_k_cu_82f2ba4b_82694cuda3std3__441_GLOBAL__N__a2a190e1_4_k_cu_82f2ba4b_82696ignoreE:
	.zero		1
	.type		_ZN39_INTERNAL_a2a190e1_4_k_cu_82f2ba4b_82694cute7productE,@object
	.size		_ZN39_INTERNAL_a2a190e1_4_k_cu_82f2ba4b_82694cute7productE,(_ZN39_INTERNAL_a2a190e1_4_k_cu_82f2ba4b_82694cuda3std3__45__cpo3endE - _ZN39_INTERNAL_a2a190e1_4_k_cu_82f2ba4b_82694cute7productE)
_ZN39_INTERNAL_a2a190e1_4_k_cu_82f2ba4b_82694cute7productE:
	.zero		1
	.type		_ZN39_INTERNAL_a2a190e1_4_k_cu_82f2ba4b_82694cuda3std3__45__cpo3endE,@object
	.size		_ZN39_INTERNAL_a2a190e1_4_k_cu_82f2ba4b_82694cuda3std3__45__cpo3endE,(_ZN39_INTERNAL_a2a190e1_4_k_cu_82f2ba4b_82694cuda3std3__419piecewise_constructE - _ZN39_INTERNAL_a2a190e1_4_k_cu_82f2ba4b_82694cuda3std3__45__cpo3endE)
_ZN39_INTERNAL_a2a190e1_4_k_cu_82f2ba4b_82694cuda3std3__45__cpo3endE:
	.zero		1
	.type		_ZN39_INTERNAL_a2a190e1_4_k_cu_82f2ba4b_82694cuda3std3__419piecewise_constructE,@object
	.size		_ZN39_INTERNAL_a2a190e1_4_k_cu_82f2ba4b_82694cuda3std3__419piecewise_constructE,(_ZN39_INTERNAL_a2a190e1_4_k_cu_82f2ba4b_82694cuda3std3__45__cpo4cendE - _ZN39_INTERNAL_a2a190e1_4_k_cu_82f2ba4b_82694cuda3std3__419piecewise_constructE)
_ZN39_INTERNAL_a2a190e1_4_k_cu_82f2ba4b_82694cuda3std3__419piecewise_constructE:
	.zero		1
	.type		_ZN39_INTERNAL_a2a190e1_4_k_cu_82f2ba4b_82694cuda3std3__45__cpo4cendE,@object
	.size		_ZN39_INTERNAL_a2a190e1_4_k_cu_82f2ba4b_82694cuda3std3__45__cpo4cendE,(_ZN39_INTERNAL_a2a190e1_4_k_cu_82f2ba4b_82694cuda3std6ranges3__45__cpo4swapE - _ZN39_INTERNAL_a2a190e1_4_k_cu_82f2ba4b_82694cuda3std3__45__cpo4cendE)
_ZN39_INTERNAL_a2a190e1_4_k_cu_82f2ba4b_82694cuda3std3__45__cpo4cendE:
	.zero		1
	.type		_ZN39_INTERNAL_a2a190e1_4_k_cu_82f2ba4b_82694cuda3std6ranges3__45__cpo4swapE,@object
	.size		_ZN39_INTERNAL_a2a190e1_4_k_cu_82f2ba4b_82694cuda3std6ranges3__45__cpo4swapE,(.L_10 - _ZN39_INTERNAL_a2a190e1_4_k_cu_82f2ba4b_82694cuda3std6ranges3__45__cpo4swapE)
_ZN39_INTERNAL_a2a190e1_4_k_cu_82f2ba4b_82694cuda3std6ranges3__45__cpo4swapE:
	.zero		1
.L_10:


//--------------------- .nv.constant0._ZN7cutlass13device_kernelINS_4gemm6kernel13GemmUniversalIN4cute5tupleIJiiiiEEENS1_10collective13CollectiveMmaINS1_35MainloopSm100TmaUmmaWarpSpecializedILi3ELi2ELi4ENS5_IJNS4_1CILi1EEESB_SB_EEEEENS5_IJNSA_ILi64EEESE_NSA_ILi256EEEEEENS_6half_tENS5_IJlSB_lEEESH_SI_NS4_8TiledMMAINS4_8MMA_AtomIJNS4_20SM100_MMA_F16BF16_SSISH_SH_fLi64ELi64ELNS4_4UMMA5MajorE0ELSN_0ELNSM_7ScaleInE0ELSO_0EEEEEENS4_6LayoutISC_NS5_IJNSA_ILi0EEESS_SS_EEEEENS5_IJNS4_10UnderscoreESV_SV_EEEEENS4_13SM90_TMA_LOADENS4_14ComposedLayoutINS4_7SwizzleILi3ELi4ELi3EEENS4_18smem_ptr_flag_bitsILi16EEENSR_INS5_IJNSA_ILi8EEESE_EEENS5_IJSE_SB_EEEEEEEvNS4_8identityESY_S18_vS19_EENS_8epilogue10collective18CollectiveEpilogueINS1B_23Sm100TmaWarpSpecializedILi3ELi2ELi16ELb1ELb0EEEJSG_NS5_IJNSR_ISE_SB_EENSR_INSA_ILi32EEESB_EEEEESH_SI_SH_SI_NS1B_6fusion15FusionCallbacksIS1F_NS1K_17LinearCombinationISH_fSH_fLNS_15FloatRoundStyleE2EEESG_S1J_JEEENS4_5SM1004TMEM4LOAD26SM100_TMEM_LOAD_16dp256b4xESY_NSZ_INS10_ILi2ELi4ELi3EEES13_NSR_INS5_IJS14_S1H_EEENS5_IJS1H_SB_EEEEEEENS4_17SM75_U32x4_LDSM_NENS4_14SM90_TMA_STOREES1Y_NS4_17SM90_U32x4_STSM_NENS4_39AutoVectorizingCopyWithAssumedAlignmentILi128EEEEEEvvEEEEvNT_6ParamsE --------------------------
	.section	.nv.constant0._ZN7cutlass13device_kernelINS_4gemm6kernel13GemmUniversalIN4cute5tupleIJiiiiEEENS1_10collective13CollectiveMmaINS1_35MainloopSm100TmaUmmaWarpSpecializedILi3ELi2ELi4ENS5_IJNS4_1CILi1EEESB_SB_EEEEENS5_IJNSA_ILi64EEESE_NSA_ILi256EEEEEENS_6half_tENS5_IJlSB_lEEESH_SI_NS4_8TiledMMAINS4_8MMA_AtomIJNS4_20SM100_MMA_F16BF16_SSISH_SH_fLi64ELi64ELNS4_4UMMA5MajorE0ELSN_0ELNSM_7ScaleInE0ELSO_0EEEEEENS4_6LayoutISC_NS5_IJNSA_ILi0EEESS_SS_EEEEENS5_IJNS4_10UnderscoreESV_SV_EEEEENS4_13SM90_TMA_LOADENS4_14ComposedLayoutINS4_7SwizzleILi3ELi4ELi3EEENS4_18smem_ptr_flag_bitsILi16EEENSR_INS5_IJNSA_ILi8EEESE_EEENS5_IJSE_SB_EEEEEEEvNS4_8identityESY_S18_vS19_EENS_8epilogue10collective18CollectiveEpilogueINS1B_23Sm100TmaWarpSpecializedILi3ELi2ELi16ELb1ELb0EEEJSG_NS5_IJNSR_ISE_SB_EENSR_INSA_ILi32EEESB_EEEEESH_SI_SH_SI_NS1B_6fusion15FusionCallbacksIS1F_NS1K_17LinearCombinationISH_fSH_fLNS_15FloatRoundStyleE2EEESG_S1J_JEEENS4_5SM1004TMEM4LOAD26SM100_TMEM_LOAD_16dp256b4xESY_NSZ_INS10_ILi2ELi4ELi3EEES13_NSR_INS5_IJS14_S1H_EEENS5_IJS1H_SB_EEEEEEENS4_17SM75_U32x4_LDSM_NENS4_14SM90_TMA_STOREES1Y_NS4_17SM90_U32x4_STSM_NENS4_39AutoVectorizingCopyWithAssumedAlignmentILi128EEEEEEvvEEEEvNT_6ParamsE,"a",@progbits
	.sectionflags	@""
	.align	4
.nv.constant0._ZN7cutlass13device_kernelINS_4gemm6kernel13GemmUniversalIN4cute5tupleIJiiiiEEENS1_10collective13CollectiveMmaINS1_35MainloopSm100TmaUmmaWarpSpecializedILi3ELi2ELi4ENS5_IJNS4_1CILi1EEESB_SB_EEEEENS5_IJNSA_ILi64EEESE_NSA_ILi256EEEEEENS_6half_tENS5_IJlSB_lEEESH_SI_NS4_8TiledMMAINS4_8MMA_AtomIJNS4_20SM100_MMA_F16BF16_SSISH_SH_fLi64ELi64ELNS4_4UMMA5MajorE0ELSN_0ELNSM_7ScaleInE0ELSO_0EEEEEENS4_6LayoutISC_NS5_IJNSA_ILi0EEESS_SS_EEEEENS5_IJNS4_10UnderscoreESV_SV_EEEEENS4_13SM90_TMA_LOADENS4_14ComposedLayoutINS4_7SwizzleILi3ELi4ELi3EEENS4_18smem_ptr_flag_bitsILi16EEENSR_INS5_IJNSA_ILi8EEESE_EEENS5_IJSE_SB_EEEEEEEvNS4_8identityESY_S18_vS19_EENS_8epilogue10collective18CollectiveEpilogueINS1B_23Sm100TmaWarpSpecializedILi3ELi2ELi16ELb1ELb0EEEJSG_NS5_IJNSR_ISE_SB_EENSR_INSA_ILi32EEESB_EEEEESH_SI_SH_SI_NS1B_6fusion15FusionCallbacksIS1F_NS1K_17LinearCombinationISH_fSH_fLNS_15FloatRoundStyleE2EEESG_S1J_JEEENS4_5SM1004TMEM4LOAD26SM100_TMEM_LOAD_16dp256b4xESY_NSZ_INS10_ILi2ELi4ELi3EEES13_NSR_INS5_IJS14_S1H_EEENS5_IJS1H_SB_EEEEEEENS4_17SM75_U32x4_LDSM_NENS4_14SM90_TMA_STOREES1Y_NS4_17SM90_U32x4_STSM_NENS4_39AutoVectorizingCopyWithAssumedAlignmentILi128EEEEEEvvEEEEvNT_6ParamsE:
	.zero		2944


//--------------------- SYMBOLS --------------------------

	.type		.nv.reservedSmem.offset0,@object
	.size		.nv.reservedSmem.offset0,0x4
	.type		.nv.reservedSmem.cap,@object
	.size		.nv.reservedSmem.cap,0x4
	.type		__assertfail,@function
